//
// Generated by NVIDIA NVVM Compiler
//
// Compiler Build ID: CL-36424714
// Cuda compilation tools, release 13.0, V13.0.88
// Based on NVVM 20.0.0
//

.version 9.0
.target sm_100
.address_size 64

	// .globl	_Z8xent_fwdPKfPKiiiPfS3_
.extern .shared .align 16 .b8 buf[];

.visible .entry _Z8xent_fwdPKfPKiiiPfS3_(
	.param .u64 .ptr .align 1 _Z8xent_fwdPKfPKiiiPfS3__param_0,
	.param .u64 .ptr .align 1 _Z8xent_fwdPKfPKiiiPfS3__param_1,
	.param .u32 _Z8xent_fwdPKfPKiiiPfS3__param_2,
	.param .u32 _Z8xent_fwdPKfPKiiiPfS3__param_3,
	.param .u64 .ptr .align 1 _Z8xent_fwdPKfPKiiiPfS3__param_4,
	.param .u64 .ptr .align 1 _Z8xent_fwdPKfPKiiiPfS3__param_5
)
{
	.reg .pred 	%p<36>;
	.reg .b32 	%r<126>;
	.reg .b32 	%f<223>;
	.reg .b64 	%rd<95>;

	ld.param.u64 	%rd21, [_Z8xent_fwdPKfPKiiiPfS3__param_0];
	ld.param.u64 	%rd18, [_Z8xent_fwdPKfPKiiiPfS3__param_1];
	ld.param.u32 	%r41, [_Z8xent_fwdPKfPKiiiPfS3__param_2];
	ld.param.u32 	%r42, [_Z8xent_fwdPKfPKiiiPfS3__param_3];
	ld.param.u64 	%rd19, [_Z8xent_fwdPKfPKiiiPfS3__param_4];
	ld.param.u64 	%rd20, [_Z8xent_fwdPKfPKiiiPfS3__param_5];
	cvta.to.global.u64 	%rd1, %rd19;
	cvta.to.global.u64 	%rd2, %rd21;
	mov.u32 	%r1, %ctaid.x;
	setp.ge.s32 	%p1, %r1, %r41;
	@%p1 bra 	$L__BB0_32;
	mov.u32 	%r2, %ntid.x;
	mov.u32 	%r125, %tid.x;
	cvt.u64.u32 	%rd3, %r1;
	cvt.s64.s32 	%rd22, %r42;
	mul.lo.s64 	%rd4, %rd22, %rd3;
	setp.ge.s32 	%p2, %r125, %r42;
	mov.f32 	%f217, 0fFF800000;
	@%p2 bra 	$L__BB0_7;
	add.s32 	%r43, %r125, %r2;
	max.u32 	%r44, %r42, %r43;
	setp.lt.u32 	%p3, %r43, %r42;
	selp.u32 	%r45, 1, 0, %p3;
	add.s32 	%r46, %r43, %r45;
	sub.s32 	%r47, %r44, %r46;
	div.u32 	%r48, %r47, %r2;
	add.s32 	%r4, %r48, %r45;
	and.b32  	%r49, %r4, 3;
	setp.eq.s32 	%p4, %r49, 3;
	mov.f32 	%f217, 0fFF800000;
	mov.u32 	%r114, %r125;
	@%p4 bra 	$L__BB0_5;
	cvt.u64.u32 	%rd23, %r125;
	add.s64 	%rd24, %rd4, %rd23;
	shl.b64 	%rd25, %rd24, 2;
	add.s64 	%rd92, %rd2, %rd25;
	mul.wide.u32 	%rd6, %r2, 4;
	add.s32 	%r50, %r4, 1;
	and.b32  	%r51, %r50, 3;
	neg.s32 	%r112, %r51;
	mov.f32 	%f217, 0fFF800000;
	mov.u32 	%r114, %r125;
$L__BB0_4:
	.pragma "nounroll";
	ld.global.f32 	%f22, [%rd92];
	max.f32 	%f217, %f217, %f22;
	add.s32 	%r114, %r114, %r2;
	add.s64 	%rd92, %rd92, %rd6;
	add.s32 	%r112, %r112, 1;
	setp.ne.s32 	%p5, %r112, 0;
	@%p5 bra 	$L__BB0_4;
$L__BB0_5:
	setp.lt.u32 	%p6, %r4, 3;
	@%p6 bra 	$L__BB0_7;
$L__BB0_6:
	cvt.u64.u32 	%rd26, %r114;
	add.s64 	%rd27, %rd4, %rd26;
	shl.b64 	%rd28, %rd27, 2;
	add.s64 	%rd29, %rd2, %rd28;
	ld.global.f32 	%f23, [%rd29];
	max.f32 	%f24, %f217, %f23;
	add.s32 	%r52, %r114, %r2;
	cvt.u64.u32 	%rd30, %r52;
	add.s64 	%rd31, %rd4, %rd30;
	shl.b64 	%rd32, %rd31, 2;
	add.s64 	%rd33, %rd2, %rd32;
	ld.global.f32 	%f25, [%rd33];
	max.f32 	%f26, %f24, %f25;
	add.s32 	%r53, %r52, %r2;
	cvt.u64.u32 	%rd34, %r53;
	add.s64 	%rd35, %rd4, %rd34;
	shl.b64 	%rd36, %rd35, 2;
	add.s64 	%rd37, %rd2, %rd36;
	ld.global.f32 	%f27, [%rd37];
	max.f32 	%f28, %f26, %f27;
	add.s32 	%r54, %r53, %r2;
	cvt.u64.u32 	%rd38, %r54;
	add.s64 	%rd39, %rd4, %rd38;
	shl.b64 	%rd40, %rd39, 2;
	add.s64 	%rd41, %rd2, %rd40;
	ld.global.f32 	%f29, [%rd41];
	max.f32 	%f217, %f28, %f29;
	add.s32 	%r114, %r54, %r2;
	setp.lt.s32 	%p7, %r114, %r42;
	@%p7 bra 	$L__BB0_6;
$L__BB0_7:
	shl.b32 	%r55, %r125, 2;
	mov.u32 	%r56, buf;
	add.s32 	%r13, %r56, %r55;
	st.shared.f32 	[%r13], %f217;
	bar.sync 	0;
	setp.lt.u32 	%p8, %r2, 2;
	@%p8 bra 	$L__BB0_12;
	mov.u32 	%r116, %r2;
$L__BB0_9:
	shr.u32 	%r15, %r116, 1;
	setp.ge.u32 	%p9, %r125, %r15;
	@%p9 bra 	$L__BB0_11;
	ld.shared.f32 	%f30, [%r13];
	shl.b32 	%r57, %r15, 2;
	add.s32 	%r58, %r13, %r57;
	ld.shared.f32 	%f31, [%r58];
	max.f32 	%f32, %f30, %f31;
	st.shared.f32 	[%r13], %f32;
$L__BB0_11:
	bar.sync 	0;
	setp.gt.u32 	%p10, %r116, 3;
	mov.u32 	%r116, %r15;
	@%p10 bra 	$L__BB0_9;
$L__BB0_12:
	setp.ge.s32 	%p11, %r125, %r42;
	mov.f32 	%f222, 0f00000000;
	ld.shared.f32 	%f8, [buf];
	@%p11 bra 	$L__BB0_18;
	add.s32 	%r59, %r125, %r2;
	max.s32 	%r60, %r42, %r59;
	setp.lt.s32 	%p12, %r59, %r42;
	selp.u32 	%r61, 1, 0, %p12;
	add.s32 	%r62, %r59, %r61;
	sub.s32 	%r63, %r60, %r62;
	div.u32 	%r64, %r63, %r2;
	add.s32 	%r16, %r64, %r61;
	and.b32  	%r65, %r16, 3;
	setp.eq.s32 	%p13, %r65, 3;
	mov.f32 	%f222, 0f00000000;
	mov.u32 	%r119, %r125;
	@%p13 bra 	$L__BB0_16;
	cvt.u64.u32 	%rd42, %r125;
	add.s64 	%rd43, %rd4, %rd42;
	shl.b64 	%rd44, %rd43, 2;
	add.s64 	%rd93, %rd2, %rd44;
	mul.wide.u32 	%rd10, %r2, 4;
	add.s32 	%r66, %r16, 1;
	and.b32  	%r67, %r66, 3;
	neg.s32 	%r117, %r67;
	mov.f32 	%f222, 0f00000000;
	mov.u32 	%r119, %r125;
$L__BB0_15:
	.pragma "nounroll";
	ld.global.f32 	%f37, [%rd93];
	sub.f32 	%f38, %f37, %f8;
	fma.rn.f32 	%f39, %f38, 0f3BBB989D, 0f3F000000;
	cvt.sat.f32.f32 	%f40, %f39;
	mov.f32 	%f41, 0f4B400001;
	mov.f32 	%f42, 0f437C0000;
	fma.rm.f32 	%f43, %f40, %f42, %f41;
	add.f32 	%f44, %f43, 0fCB40007F;
	neg.f32 	%f45, %f44;
	fma.rn.f32 	%f46, %f38, 0f3FB8AA3B, %f45;
	fma.rn.f32 	%f47, %f38, 0f32A57060, %f46;
	mov.b32 	%r68, %f43;
	shl.b32 	%r69, %r68, 23;
	mov.b32 	%f48, %r69;
	ex2.approx.ftz.f32 	%f49, %f47;
	fma.rn.f32 	%f222, %f49, %f48, %f222;
	add.s32 	%r119, %r119, %r2;
	add.s64 	%rd93, %rd93, %rd10;
	add.s32 	%r117, %r117, 1;
	setp.ne.s32 	%p14, %r117, 0;
	@%p14 bra 	$L__BB0_15;
$L__BB0_16:
	setp.lt.u32 	%p15, %r16, 3;
	@%p15 bra 	$L__BB0_18;
$L__BB0_17:
	cvt.u64.u32 	%rd45, %r119;
	add.s64 	%rd46, %rd4, %rd45;
	shl.b64 	%rd47, %rd46, 2;
	add.s64 	%rd48, %rd2, %rd47;
	ld.global.f32 	%f50, [%rd48];
	sub.f32 	%f51, %f50, %f8;
	fma.rn.f32 	%f52, %f51, 0f3BBB989D, 0f3F000000;
	cvt.sat.f32.f32 	%f53, %f52;
	mov.f32 	%f54, 0f4B400001;
	mov.f32 	%f55, 0f437C0000;
	fma.rm.f32 	%f56, %f53, %f55, %f54;
	add.f32 	%f57, %f56, 0fCB40007F;
	neg.f32 	%f58, %f57;
	fma.rn.f32 	%f59, %f51, 0f3FB8AA3B, %f58;
	fma.rn.f32 	%f60, %f51, 0f32A57060, %f59;
	mov.b32 	%r70, %f56;
	shl.b32 	%r71, %r70, 23;
	mov.b32 	%f61, %r71;
	ex2.approx.ftz.f32 	%f62, %f60;
	fma.rn.f32 	%f63, %f62, %f61, %f222;
	add.s32 	%r72, %r119, %r2;
	cvt.u64.u32 	%rd49, %r72;
	add.s64 	%rd50, %rd4, %rd49;
	shl.b64 	%rd51, %rd50, 2;
	add.s64 	%rd52, %rd2, %rd51;
	ld.global.f32 	%f64, [%rd52];
	sub.f32 	%f65, %f64, %f8;
	fma.rn.f32 	%f66, %f65, 0f3BBB989D, 0f3F000000;
	cvt.sat.f32.f32 	%f67, %f66;
	fma.rm.f32 	%f68, %f67, %f55, %f54;
	add.f32 	%f69, %f68, 0fCB40007F;
	neg.f32 	%f70, %f69;
	fma.rn.f32 	%f71, %f65, 0f3FB8AA3B, %f70;
	fma.rn.f32 	%f72, %f65, 0f32A57060, %f71;
	mov.b32 	%r73, %f68;
	shl.b32 	%r74, %r73, 23;
	mov.b32 	%f73, %r74;
	ex2.approx.ftz.f32 	%f74, %f72;
	fma.rn.f32 	%f75, %f74, %f73, %f63;
	add.s32 	%r75, %r72, %r2;
	cvt.u64.u32 	%rd53, %r75;
	add.s64 	%rd54, %rd4, %rd53;
	shl.b64 	%rd55, %rd54, 2;
	add.s64 	%rd56, %rd2, %rd55;
	ld.global.f32 	%f76, [%rd56];
	sub.f32 	%f77, %f76, %f8;
	fma.rn.f32 	%f78, %f77, 0f3BBB989D, 0f3F000000;
	cvt.sat.f32.f32 	%f79, %f78;
	fma.rm.f32 	%f80, %f79, %f55, %f54;
	add.f32 	%f81, %f80, 0fCB40007F;
	neg.f32 	%f82, %f81;
	fma.rn.f32 	%f83, %f77, 0f3FB8AA3B, %f82;
	fma.rn.f32 	%f84, %f77, 0f32A57060, %f83;
	mov.b32 	%r76, %f80;
	shl.b32 	%r77, %r76, 23;
	mov.b32 	%f85, %r77;
	ex2.approx.ftz.f32 	%f86, %f84;
	fma.rn.f32 	%f87, %f86, %f85, %f75;
	add.s32 	%r78, %r75, %r2;
	cvt.u64.u32 	%rd57, %r78;
	add.s64 	%rd58, %rd4, %rd57;
	shl.b64 	%rd59, %rd58, 2;
	add.s64 	%rd60, %rd2, %rd59;
	ld.global.f32 	%f88, [%rd60];
	sub.f32 	%f89, %f88, %f8;
	fma.rn.f32 	%f90, %f89, 0f3BBB989D, 0f3F000000;
	cvt.sat.f32.f32 	%f91, %f90;
	fma.rm.f32 	%f92, %f91, %f55, %f54;
	add.f32 	%f93, %f92, 0fCB40007F;
	neg.f32 	%f94, %f93;
	fma.rn.f32 	%f95, %f89, 0f3FB8AA3B, %f94;
	fma.rn.f32 	%f96, %f89, 0f32A57060, %f95;
	mov.b32 	%r79, %f92;
	shl.b32 	%r80, %r79, 23;
	mov.b32 	%f97, %r80;
	ex2.approx.ftz.f32 	%f98, %f96;
	fma.rn.f32 	%f222, %f98, %f97, %f87;
	add.s32 	%r119, %r78, %r2;
	setp.lt.s32 	%p16, %r119, %r42;
	@%p16 bra 	$L__BB0_17;
$L__BB0_18:
	shl.b32 	%r81, %r2, 2;
	mov.u32 	%r82, buf;
	add.s32 	%r25, %r82, %r81;
	setp.lt.u32 	%p17, %r2, 2;
	shl.b32 	%r83, %r125, 2;
	add.s32 	%r26, %r25, %r83;
	st.shared.f32 	[%r26], %f222;
	bar.sync 	0;
	@%p17 bra 	$L__BB0_23;
	mov.u32 	%r121, %r2;
$L__BB0_20:
	shr.u32 	%r28, %r121, 1;
	setp.ge.u32 	%p18, %r125, %r28;
	@%p18 bra 	$L__BB0_22;
	shl.b32 	%r84, %r28, 2;
	add.s32 	%r85, %r26, %r84;
	ld.shared.f32 	%f99, [%r85];
	ld.shared.f32 	%f100, [%r26];
	add.f32 	%f101, %f99, %f100;
	st.shared.f32 	[%r26], %f101;
$L__BB0_22:
	bar.sync 	0;
	setp.gt.u32 	%p19, %r121, 3;
	mov.u32 	%r121, %r28;
	@%p19 bra 	$L__BB0_20;
$L__BB0_23:
	ld.shared.f32 	%f102, [%r25];
	add.f32 	%f16, %f102, 0f1E3CE508;
	setp.ne.s32 	%p20, %r125, 0;
	cvta.to.global.u64 	%rd61, %rd18;
	shl.b64 	%rd62, %rd3, 2;
	add.s64 	%rd13, %rd61, %rd62;
	@%p20 bra 	$L__BB0_25;
	ld.global.s32 	%rd63, [%rd13];
	add.s64 	%rd64, %rd4, %rd63;
	shl.b64 	%rd65, %rd64, 2;
	add.s64 	%rd66, %rd2, %rd65;
	ld.global.f32 	%f103, [%rd66];
	setp.lt.f32 	%p21, %f16, 0f00800000;
	mul.f32 	%f104, %f16, 0f4B000000;
	selp.f32 	%f105, %f104, %f16, %p21;
	selp.f32 	%f106, 0fC1B80000, 0f00000000, %p21;
	mov.b32 	%r86, %f105;
	add.s32 	%r87, %r86, -1059760811;
	and.b32  	%r88, %r87, -8388608;
	sub.s32 	%r89, %r86, %r88;
	mov.b32 	%f107, %r89;
	cvt.rn.f32.s32 	%f108, %r88;
	fma.rn.f32 	%f109, %f108, 0f34000000, %f106;
	add.f32 	%f110, %f107, 0fBF800000;
	fma.rn.f32 	%f111, %f110, 0fBE055027, 0f3E1039F6;
	fma.rn.f32 	%f112, %f111, %f110, 0fBDF8CDCC;
	fma.rn.f32 	%f113, %f112, %f110, 0f3E0F2955;
	fma.rn.f32 	%f114, %f113, %f110, 0fBE2AD8B9;
	fma.rn.f32 	%f115, %f114, %f110, 0f3E4CED0B;
	fma.rn.f32 	%f116, %f115, %f110, 0fBE7FFF22;
	fma.rn.f32 	%f117, %f116, %f110, 0f3EAAAA78;
	fma.rn.f32 	%f118, %f117, %f110, 0fBF000000;
	mul.f32 	%f119, %f110, %f118;
	fma.rn.f32 	%f120, %f119, %f110, %f110;
	fma.rn.f32 	%f121, %f109, 0f3F317218, %f120;
	setp.gt.u32 	%p22, %r86, 2139095039;
	fma.rn.f32 	%f122, %f105, 0f7F800000, 0f7F800000;
	selp.f32 	%f123, %f122, %f121, %p22;
	setp.eq.f32 	%p23, %f105, 0f00000000;
	selp.f32 	%f124, 0fFF800000, %f123, %p23;
	add.f32 	%f125, %f8, %f124;
	sub.f32 	%f126, %f125, %f103;
	cvta.to.global.u64 	%rd67, %rd20;
	atom.global.add.f32 	%f127, [%rd67], %f126;
$L__BB0_25:
	setp.eq.s64 	%p24, %rd19, 0;
	@%p24 bra 	$L__BB0_32;
	setp.ge.s32 	%p25, %r125, %r42;
	cvt.rn.f32.u32 	%f128, %r41;
	rcp.rn.f32 	%f17, %f128;
	ld.global.u32 	%r29, [%rd13];
	@%p25 bra 	$L__BB0_32;
	add.s32 	%r90, %r125, %r2;
	max.s32 	%r91, %r42, %r90;
	setp.lt.s32 	%p26, %r90, %r42;
	selp.u32 	%r92, 1, 0, %p26;
	add.s32 	%r93, %r90, %r92;
	sub.s32 	%r94, %r91, %r93;
	div.u32 	%r95, %r94, %r2;
	add.s32 	%r30, %r95, %r92;
	and.b32  	%r96, %r30, 3;
	setp.eq.s32 	%p27, %r96, 3;
	@%p27 bra 	$L__BB0_30;
	add.s32 	%r97, %r30, 1;
	and.b32  	%r98, %r97, 3;
	sub.s32 	%r123, %r125, %r29;
	cvt.u64.u32 	%rd68, %r125;
	add.s64 	%rd69, %rd4, %rd68;
	shl.b64 	%rd94, %rd69, 2;
	mul.wide.u32 	%rd15, %r2, 4;
	neg.s32 	%r122, %r98;
	mad.lo.s32 	%r125, %r2, %r98, %r125;
$L__BB0_29:
	.pragma "nounroll";
	add.s64 	%rd70, %rd2, %rd94;
	ld.global.f32 	%f129, [%rd70];
	sub.f32 	%f130, %f129, %f8;
	fma.rn.f32 	%f131, %f130, 0f3BBB989D, 0f3F000000;
	cvt.sat.f32.f32 	%f132, %f131;
	mov.f32 	%f133, 0f4B400001;
	mov.f32 	%f134, 0f437C0000;
	fma.rm.f32 	%f135, %f132, %f134, %f133;
	add.f32 	%f136, %f135, 0fCB40007F;
	neg.f32 	%f137, %f136;
	fma.rn.f32 	%f138, %f130, 0f3FB8AA3B, %f137;
	fma.rn.f32 	%f139, %f130, 0f32A57060, %f138;
	mov.b32 	%r99, %f135;
	shl.b32 	%r100, %r99, 23;
	mov.b32 	%f140, %r100;
	ex2.approx.ftz.f32 	%f141, %f139;
	mul.f32 	%f142, %f141, %f140;
	div.rn.f32 	%f143, %f142, %f16;
	setp.eq.s32 	%p28, %r123, 0;
	selp.f32 	%f144, 0f3F800000, 0f00000000, %p28;
	sub.f32 	%f145, %f143, %f144;
	mul.f32 	%f146, %f17, %f145;
	add.s64 	%rd71, %rd1, %rd94;
	st.global.f32 	[%rd71], %f146;
	add.s32 	%r123, %r123, %r2;
	add.s64 	%rd94, %rd94, %rd15;
	add.s32 	%r122, %r122, 1;
	setp.ne.s32 	%p29, %r122, 0;
	@%p29 bra 	$L__BB0_29;
$L__BB0_30:
	setp.lt.u32 	%p30, %r30, 3;
	@%p30 bra 	$L__BB0_32;
$L__BB0_31:
	cvt.u64.u32 	%rd72, %r125;
	add.s64 	%rd73, %rd4, %rd72;
	shl.b64 	%rd74, %rd73, 2;
	add.s64 	%rd75, %rd2, %rd74;
	ld.global.f32 	%f147, [%rd75];
	sub.f32 	%f148, %f147, %f8;
	fma.rn.f32 	%f149, %f148, 0f3BBB989D, 0f3F000000;
	cvt.sat.f32.f32 	%f150, %f149;
	mov.f32 	%f151, 0f4B400001;
	mov.f32 	%f152, 0f437C0000;
	fma.rm.f32 	%f153, %f150, %f152, %f151;
	add.f32 	%f154, %f153, 0fCB40007F;
	neg.f32 	%f155, %f154;
	fma.rn.f32 	%f156, %f148, 0f3FB8AA3B, %f155;
	fma.rn.f32 	%f157, %f148, 0f32A57060, %f156;
	mov.b32 	%r101, %f153;
	shl.b32 	%r102, %r101, 23;
	mov.b32 	%f158, %r102;
	ex2.approx.ftz.f32 	%f159, %f157;
	mul.f32 	%f160, %f159, %f158;
	div.rn.f32 	%f161, %f160, %f16;
	setp.eq.s32 	%p31, %r125, %r29;
	selp.f32 	%f162, 0f3F800000, 0f00000000, %p31;
	sub.f32 	%f163, %f161, %f162;
	mul.f32 	%f164, %f17, %f163;
	add.s64 	%rd76, %rd1, %rd74;
	st.global.f32 	[%rd76], %f164;
	add.s32 	%r103, %r125, %r2;
	cvt.u64.u32 	%rd77, %r103;
	add.s64 	%rd78, %rd4, %rd77;
	shl.b64 	%rd79, %rd78, 2;
	add.s64 	%rd80, %rd2, %rd79;
	ld.global.f32 	%f165, [%rd80];
	sub.f32 	%f166, %f165, %f8;
	fma.rn.f32 	%f167, %f166, 0f3BBB989D, 0f3F000000;
	cvt.sat.f32.f32 	%f168, %f167;
	fma.rm.f32 	%f169, %f168, %f152, %f151;
	add.f32 	%f170, %f169, 0fCB40007F;
	neg.f32 	%f171, %f170;
	fma.rn.f32 	%f172, %f166, 0f3FB8AA3B, %f171;
	fma.rn.f32 	%f173, %f166, 0f32A57060, %f172;
	mov.b32 	%r104, %f169;
	shl.b32 	%r105, %r104, 23;
	mov.b32 	%f174, %r105;
	ex2.approx.ftz.f32 	%f175, %f173;
	mul.f32 	%f176, %f175, %f174;
	div.rn.f32 	%f177, %f176, %f16;
	setp.eq.s32 	%p32, %r103, %r29;
	selp.f32 	%f178, 0f3F800000, 0f00000000, %p32;
	sub.f32 	%f179, %f177, %f178;
	mul.f32 	%f180, %f17, %f179;
	add.s64 	%rd81, %rd1, %rd79;
	st.global.f32 	[%rd81], %f180;
	add.s32 	%r106, %r103, %r2;
	cvt.u64.u32 	%rd82, %r106;
	add.s64 	%rd83, %rd4, %rd82;
	shl.b64 	%rd84, %rd83, 2;
	add.s64 	%rd85, %rd2, %rd84;
	ld.global.f32 	%f181, [%rd85];
	sub.f32 	%f182, %f181, %f8;
	fma.rn.f32 	%f183, %f182, 0f3BBB989D, 0f3F000000;
	cvt.sat.f32.f32 	%f184, %f183;
	fma.rm.f32 	%f185, %f184, %f152, %f151;
	add.f32 	%f186, %f185, 0fCB40007F;
	neg.f32 	%f187, %f186;
	fma.rn.f32 	%f188, %f182, 0f3FB8AA3B, %f187;
	fma.rn.f32 	%f189, %f182, 0f32A57060, %f188;
	mov.b32 	%r107, %f185;
	shl.b32 	%r108, %r107, 23;
	mov.b32 	%f190, %r108;
	ex2.approx.ftz.f32 	%f191, %f189;
	mul.f32 	%f192, %f191, %f190;
	div.rn.f32 	%f193, %f192, %f16;
	setp.eq.s32 	%p33, %r106, %r29;
	selp.f32 	%f194, 0f3F800000, 0f00000000, %p33;
	sub.f32 	%f195, %f193, %f194;
	mul.f32 	%f196, %f17, %f195;
	add.s64 	%rd86, %rd1, %rd84;
	st.global.f32 	[%rd86], %f196;
	add.s32 	%r109, %r106, %r2;
	cvt.u64.u32 	%rd87, %r109;
	add.s64 	%rd88, %rd4, %rd87;
	shl.b64 	%rd89, %rd88, 2;
	add.s64 	%rd90, %rd2, %rd89;
	ld.global.f32 	%f197, [%rd90];
	sub.f32 	%f198, %f197, %f8;
	fma.rn.f32 	%f199, %f198, 0f3BBB989D, 0f3F000000;
	cvt.sat.f32.f32 	%f200, %f199;
	fma.rm.f32 	%f201, %f200, %f152, %f151;
	add.f32 	%f202, %f201, 0fCB40007F;
	neg.f32 	%f203, %f202;
	fma.rn.f32 	%f204, %f198, 0f3FB8AA3B, %f203;
	fma.rn.f32 	%f205, %f198, 0f32A57060, %f204;
	mov.b32 	%r110, %f201;
	shl.b32 	%r111, %r110, 23;
	mov.b32 	%f206, %r111;
	ex2.approx.ftz.f32 	%f207, %f205;
	mul.f32 	%f208, %f207, %f206;
	div.rn.f32 	%f209, %f208, %f16;
	setp.eq.s32 	%p34, %r109, %r29;
	selp.f32 	%f210, 0f3F800000, 0f00000000, %p34;
	sub.f32 	%f211, %f209, %f210;
	mul.f32 	%f212, %f17, %f211;
	add.s64 	%rd91, %rd1, %rd89;
	st.global.f32 	[%rd91], %f212;
	add.s32 	%r125, %r109, %r2;
	setp.lt.s32 	%p35, %r125, %r42;
	@%p35 bra 	$L__BB0_31;
$L__BB0_32:
	ret;

}


// ===== COMPILED SASS (sm_100) =====

	.target	sm_100

	.elftype	@"ET_EXEC"


//--------------------- .note.nv.tkinfo           --------------------------
	.section	.note.nv.tkinfo,"",@"SHT_NOTE"
	.sectionflags	@"SHF_NOTE_NV_TKINFO"
	.tkinfo
        /*0018*/ 	.word	0x00000002
        /*0030*/ 	.string	""
        /*0030*/ 	.string	"ptxas"
        /*0030*/ 	.string	"Cuda compilation tools, release 13.0, V13.0.88"
        /*0030*/ 	.string	"Build cuda_13.0.r13.0/compiler.36424714_0"
        /*0030*/ 	.string	"-arch sm_100 -m 64 "



//--------------------- .note.nv.cuinfo           --------------------------
	.section	.note.nv.cuinfo,"",@"SHT_NOTE"
	.sectionflags	@"SHF_NOTE_NV_CUINFO"
        /*0018*/ 	.short	0x0002
        /*001a*/ 	.short	0x0064
        /*001c*/ 	.short	0x0082
	.zero		2


//--------------------- .nv.info                  --------------------------
	.section	.nv.info,"",@"SHT_CUDA_INFO"
	.align	4


	//----- nvinfo : EIATTR_REGCOUNT
	.align		4
        /*0000*/ 	.byte	0x04, 0x2f
        /*0002*/ 	.short	(.L_1 - .L_0)
	.align		4
.L_0:
        /*0004*/ 	.word	index@(_Z8xent_fwdPKfPKiiiPfS3_)
        /*0008*/ 	.word	0x00000018


	//----- nvinfo : EIATTR_FRAME_SIZE
	.align		4
.L_1:
        /*000c*/ 	.byte	0x04, 0x11
        /*000e*/ 	.short	(.L_3 - .L_2)
	.align		4
.L_2:
        /*0010*/ 	.word	index@($__internal_1_$__cuda_sm3x_div_rn_noftz_f32_slowpath)
        /*0014*/ 	.word	0x00000000


	//----- nvinfo : EIATTR_FRAME_SIZE
	.align		4
.L_3:
        /*0018*/ 	.byte	0x04, 0x11
        /*001a*/ 	.short	(.L_5 - .L_4)
	.align		4
.L_4:
        /*001c*/ 	.word	index@($__internal_0_$__cuda_sm20_rcp_rn_f32_slowpath)
        /*0020*/ 	.word	0x00000000


	//----- nvinfo : EIATTR_FRAME_SIZE
	.align		4
.L_5:
        /*0024*/ 	.byte	0x04, 0x11
        /*0026*/ 	.short	(.L_7 - .L_6)
	.align		4
.L_6:
        /*0028*/ 	.word	index@(_Z8xent_fwdPKfPKiiiPfS3_)
        /*002c*/ 	.word	0x00000000


	//----- nvinfo : EIATTR_MIN_STACK_SIZE
	.align		4
.L_7:
        /*0030*/ 	.byte	0x04, 0x12
        /*0032*/ 	.short	(.L_9 - .L_8)
	.align		4
.L_8:
        /*0034*/ 	.word	index@(_Z8xent_fwdPKfPKiiiPfS3_)
        /*0038*/ 	.word	0x00000000
.L_9:


//--------------------- .nv.compat                --------------------------
	.section	.nv.compat,"",@"SHT_CUDA_COMPAT_INFO"
	.align	4
        /*0000*/ 	.byte	0x02, 0x09, 0x00, 0x00, 0x02, 0x02, 0x01, 0x00, 0x02, 0x05, 0x05, 0x00, 0x03, 0x07, 0x01, 0x01
        /*0010*/ 	.byte	0x02, 0x03, 0x00, 0x00, 0x02, 0x06, 0x01, 0x00, 0x04, 0x0b, 0x08, 0x00, 0x01, 0x00, 0x00, 0x00
        /*0020*/ 	.byte	0x00, 0x00, 0x00, 0x00


//--------------------- .nv.info._Z8xent_fwdPKfPKiiiPfS3_ --------------------------
	.section	.nv.info._Z8xent_fwdPKfPKiiiPfS3_,"",@"SHT_CUDA_INFO"
	.sectionflags	@""
	.align	4


	//----- nvinfo : EIATTR_CUDA_API_VERSION
	.align		4
        /*0000*/ 	.byte	0x04, 0x37
        /*0002*/ 	.short	(.L_11 - .L_10)
.L_10:
        /*0004*/ 	.word	0x00000082


	//----- nvinfo : EIATTR_KPARAM_INFO
	.align		4
.L_11:
        /*0008*/ 	.byte	0x04, 0x17
        /*000a*/ 	.short	(.L_13 - .L_12)
.L_12:
        /*000c*/ 	.word	0x00000000
        /*0010*/ 	.short	0x0005
        /*0012*/ 	.short	0x0020
        /*0014*/ 	.byte	0x00, 0xf5, 0x21, 0x00


	//----- nvinfo : EIATTR_KPARAM_INFO
	.align		4
.L_13:
        /*0018*/ 	.byte	0x04, 0x17
        /*001a*/ 	.short	(.L_15 - .L_14)
.L_14:
        /*001c*/ 	.word	0x00000000
        /*0020*/ 	.short	0x0004
        /*0022*/ 	.short	0x0018
        /*0024*/ 	.byte	0x00, 0xf5, 0x21, 0x00


	//----- nvinfo : EIATTR_KPARAM_INFO
	.align		4
.L_15:
        /*0028*/ 	.byte	0x04, 0x17
        /*002a*/ 	.short	(.L_17 - .L_16)
.L_16:
        /*002c*/ 	.word	0x00000000
        /*0030*/ 	.short	0x0003
        /*0032*/ 	.short	0x0014
        /*0034*/ 	.byte	0x00, 0xf0, 0x11, 0x00


	//----- nvinfo : EIATTR_KPARAM_INFO
	.align		4
.L_17:
        /*0038*/ 	.byte	0x04, 0x17
        /*003a*/ 	.short	(.L_19 - .L_18)
.L_18:
        /*003c*/ 	.word	0x00000000
        /*0040*/ 	.short	0x0002
        /*0042*/ 	.short	0x0010
        /*0044*/ 	.byte	0x00, 0xf0, 0x11, 0x00


	//----- nvinfo : EIATTR_KPARAM_INFO
	.align		4
.L_19:
        /*0048*/ 	.byte	0x04, 0x17
        /*004a*/ 	.short	(.L_21 - .L_20)
.L_20:
        /*004c*/ 	.word	0x00000000
        /*0050*/ 	.short	0x0001
        /*0052*/ 	.short	0x0008
        /*0054*/ 	.byte	0x00, 0xf5, 0x21, 0x00


	//----- nvinfo : EIATTR_KPARAM_INFO
	.align		4
.L_21:
        /*0058*/ 	.byte	0x04, 0x17
        /*005a*/ 	.short	(.L_23 - .L_22)
.L_22:
        /*005c*/ 	.word	0x00000000
        /*0060*/ 	.short	0x0000
        /*0062*/ 	.short	0x0000
        /*0064*/ 	.byte	0x00, 0xf5, 0x21, 0x00


	//----- nvinfo : EIATTR_SPARSE_MMA_MASK
	.align		4
.L_23:
        /*0068*/ 	.byte	0x03, 0x50
        /*006a*/ 	.short	0x0000


	//----- nvinfo : EIATTR_MAXREG_COUNT
	.align		4
        /*006c*/ 	.byte	0x03, 0x1b
        /*006e*/ 	.short	0x00ff


	//----- nvinfo : EIATTR_NUM_BARRIERS
	.align		4
        /*0070*/ 	.byte	0x02, 0x4c
        /*0072*/ 	.byte	0x01
	.zero		1


	//----- nvinfo : EIATTR_MERCURY_ISA_VERSION
	.align		4
        /*0074*/ 	.byte	0x03, 0x5f
        /*0076*/ 	.short	0x0101


	//----- nvinfo : EIATTR_VRC_CTA_INIT_COUNT
	.align		4
        /*0078*/ 	.byte	0x02, 0x4a
	.zero		1
	.zero		1


	//----- nvinfo : EIATTR_EXIT_INSTR_OFFSETS
	.align		4
        /*007c*/ 	.byte	0x04, 0x1c
        /*007e*/ 	.short	(.L_25 - .L_24)


	//   ....[0]....
.L_24:
        /*0080*/ 	.word	0x00000040


	//   ....[1]....
        /*0084*/ 	.word	0x00001440


	//   ....[2]....
        /*0088*/ 	.word	0x00001540


	//   ....[3]....
        /*008c*/ 	.word	0x00001aa0


	//   ....[4]....
        /*0090*/ 	.word	0x00002490


	//----- nvinfo : EIATTR_CRS_STACK_SIZE
	.align		4
.L_25:
        /*0094*/ 	.byte	0x04, 0x1e
        /*0096*/ 	.short	(.L_27 - .L_26)
.L_26:
        /*0098*/ 	.word	0x00000000


	//----- nvinfo : EIATTR_CBANK_PARAM_SIZE
	.align		4
.L_27:
        /*009c*/ 	.byte	0x03, 0x19
        /*009e*/ 	.short	0x0028


	//----- nvinfo : EIATTR_PARAM_CBANK
	.align		4
        /*00a0*/ 	.byte	0x04, 0x0a
        /*00a2*/ 	.short	(.L_29 - .L_28)
	.align		4
.L_28:
        /*00a4*/ 	.word	index@(.nv.constant0._Z8xent_fwdPKfPKiiiPfS3_)
        /*00a8*/ 	.short	0x0380
        /*00aa*/ 	.short	0x0028


	//----- nvinfo : EIATTR_SW_WAR
	.align		4
.L_29:
        /*00ac*/ 	.byte	0x04, 0x36
        /*00ae*/ 	.short	(.L_31 - .L_30)
.L_30:
        /*00b0*/ 	.word	0x00000008
.L_31:


//--------------------- .nv.callgraph             --------------------------
	.section	.nv.callgraph,"",@"SHT_CUDA_CALLGRAPH"
	.align	4
	.sectionentsize	8
	.align		4
        /*0000*/ 	.word	0x00000000
	.align		4
        /*0004*/ 	.word	0xffffffff
	.align		4
        /*0008*/ 	.word	0x00000000
	.align		4
        /*000c*/ 	.word	0xfffffffe
	.align		4
        /*0010*/ 	.word	0x00000000
	.align		4
        /*0014*/ 	.word	0xfffffffd
	.align		4
        /*0018*/ 	.word	0x00000000
	.align		4
        /*001c*/ 	.word	0xfffffffc


//--------------------- .text._Z8xent_fwdPKfPKiiiPfS3_ --------------------------
	.section	.text._Z8xent_fwdPKfPKiiiPfS3_,"ax",@progbits
	.align	128
        .global         _Z8xent_fwdPKfPKiiiPfS3_
        .type           _Z8xent_fwdPKfPKiiiPfS3_,@function
        .size           _Z8xent_fwdPKfPKiiiPfS3_,(.L_x_50 - _Z8xent_fwdPKfPKiiiPfS3_)
        .other          _Z8xent_fwdPKfPKiiiPfS3_,@"STO_CUDA_ENTRY STV_DEFAULT"
_Z8xent_fwdPKfPKiiiPfS3_:
.text._Z8xent_fwdPKfPKiiiPfS3_:
[----:B------:R-:W-:Y:S08]  /*0000*/  LDC R1, c[0x0][0x37c] ;  /* 0x0000df00ff017b82 */ /* 0x000ff00000000800 */
[----:B------:R-:W0:Y:S08]  /*0010*/  S2UR UR6, SR_CTAID.X ;  /* 0x00000000000679c3 */ /* 0x000e300000002500 */
[----:B------:R-:W0:Y:S02]  /*0020*/  LDC R0, c[0x0][0x390] ;  /* 0x0000e400ff007b82 */ /* 0x000e240000000800 */
[----:B0-----:R-:W-:-:S13]  /*0030*/  ISETP.LE.AND P0, PT, R0, UR6, PT ;  /* 0x0000000600007c0c */ /* 0x001fda000bf03270 */
[----:B------:R-:W-:Y:S05]  /*0040*/  @P0 EXIT ;  /* 0x000000000000094d */ /* 0x000fea0003800000 */
[----:B------:R-:W0:Y:S01]  /*0050*/  S2R R11, SR_TID.X ;  /* 0x00000000000b7919 */ /* 0x000e220000002100 */
[----:B------:R-:W1:Y:S01]  /*0060*/  LDCU UR5, c[0x0][0x394] ;  /* 0x00007280ff0577ac */ /* 0x000e620008000800 */
[----:B------:R-:W2:Y:S01]  /*0070*/  LDC R4, c[0x0][0x360] ;  /* 0x0000d800ff047b82 */ /* 0x000ea20000000800 */
[----:B------:R-:W-:Y:S01]  /*0080*/  BSSY.RECONVERGENT B0, `(.L_x_0) ;  /* 0x000005a000007945 */ /* 0x000fe20003800200 */
[----:B------:R-:W-:Y:S01]  /*0090*/  IMAD.MOV.U32 R0, RZ, RZ, -0x800000 ;  /* 0xff800000ff007424 */ /* 0x000fe200078e00ff */
[----:B------:R-:W3:Y:S01]  /*00a0*/  LDCU.64 UR8, c[0x0][0x358] ;  /* 0x00006b00ff0877ac */ /* 0x000ee20008000a00 */
[----:B------:R-:W4:Y:S01]  /*00b0*/  LDCU.64 UR14, c[0x0][0x380] ;  /* 0x00007000ff0e77ac */ /* 0x000f220008000a00 */
[----:B-1----:R-:W-:Y:S02]  /*00c0*/  USHF.R.S32.HI UR4, URZ, 0x1f, UR5 ;  /* 0x0000001fff047899 */ /* 0x002fe40008011405 */
[----:B------:R-:W-:Y:S02]  /*00d0*/  UIMAD.WIDE.U32 UR10, UR6, UR5, URZ ;  /* 0x00000005060a72a5 */ /* 0x000fe4000f8e00ff */
[----:B------:R-:W-:-:S04]  /*00e0*/  UIMAD UR4, UR4, UR6, URZ ;  /* 0x00000006040472a4 */ /* 0x000fc8000f8e02ff */
[----:B------:R-:W-:Y:S01]  /*00f0*/  UIADD3 UR7, UPT, UPT, UR11, UR4, URZ ;  /* 0x000000040b077290 */ /* 0x000fe2000fffe0ff */
[----:B0-----:R-:W-:-:S13]  /*0100*/  ISETP.GE.AND P0, PT, R11, UR5, PT ;  /* 0x000000050b007c0c */ /* 0x001fda000bf06270 */
[----:B---34-:R-:W-:Y:S05]  /*0110*/  @P0 BRA `(.L_x_1) ;  /* 0x0000000400400947 */ /* 0x018fea0003800000 */
[----:B--2---:R-:W0:Y:S01]  /*0120*/  I2F.U32.RP R7, R4 ;  /* 0x0000000400077306 */ /* 0x004e220000209000 */
[----:B------:R-:W-:Y:S01]  /*0130*/  IADD3 R0, PT, PT, R11, R4, RZ ;  /* 0x000000040b007210 */ /* 0x000fe20007ffe0ff */
[----:B------:R-:W-:Y:S01]  /*0140*/  BSSY.RECONVERGENT B1, `(.L_x_2) ;  /* 0x0000030000017945 */ /* 0x000fe20003800200 */
[----:B------:R-:W-:Y:S02]  /*0150*/  ISETP.NE.U32.AND P2, PT, R4, RZ, PT ;  /* 0x000000ff0400720c */ /* 0x000fe40003f45070 */
[C---:B------:R-:W-:Y:S02]  /*0160*/  ISETP.GE.U32.AND P0, PT, R0.reuse, UR5, PT ;  /* 0x0000000500007c0c */ /* 0x040fe4000bf06070 */
[----:B------:R-:W-:Y:S02]  /*0170*/  VIMNMX.U32 R5, PT, PT, R0, UR5, !PT ;  /* 0x0000000500057c48 */ /* 0x000fe4000ffe0000 */
[----:B------:R-:W-:-:S04]  /*0180*/  SEL R6, RZ, 0x1, P0 ;  /* 0x00000001ff067807 */ /* 0x000fc80000000000 */
[----:B------:R-:W-:Y:S01]  /*0190*/  IADD3 R5, PT, PT, R5, -R0, -R6 ;  /* 0x8000000005057210 */ /* 0x000fe20007ffe806 */
[----:B0-----:R-:W0:Y:S02]  /*01a0*/  MUFU.RCP R7, R7 ;  /* 0x0000000700077308 */ /* 0x001e240000001000 */
[----:B0-----:R-:W-:-:S06]  /*01b0*/  VIADD R2, R7, 0xffffffe ;  /* 0x0ffffffe07027836 */ /* 0x001fcc0000000000 */
[----:B------:R0:W1:Y:S02]  /*01c0*/  F2I.FTZ.U32.TRUNC.NTZ R3, R2 ;  /* 0x0000000200037305 */ /* 0x000064000021f000 */
[----:B0-----:R-:W-:Y:S02]  /*01d0*/  IMAD.MOV.U32 R2, RZ, RZ, RZ ;  /* 0x000000ffff027224 */ /* 0x001fe400078e00ff */
[----:B-1----:R-:W-:-:S04]  /*01e0*/  IMAD.MOV R9, RZ, RZ, -R3 ;  /* 0x000000ffff097224 */ /* 0x002fc800078e0a03 */
[----:B------:R-:W-:-:S04]  /*01f0*/  IMAD R9, R9, R4, RZ ;  /* 0x0000000409097224 */ /* 0x000fc800078e02ff */
[----:B------:R-:W-:-:S06]  /*0200*/  IMAD.HI.U32 R8, R3, R9, R2 ;  /* 0x0000000903087227 */ /* 0x000fcc00078e0002 */
[----:B------:R-:W-:-:S04]  /*0210*/  IMAD.HI.U32 R3, R8, R5, RZ ;  /* 0x0000000508037227 */ /* 0x000fc800078e00ff */
[----:B------:R-:W-:-:S04]  /*0220*/  IMAD.MOV R0, RZ, RZ, -R3 ;  /* 0x000000ffff007224 */ /* 0x000fc800078e0a03 */
[----:B------:R-:W-:-:S05]  /*0230*/  IMAD R5, R4, R0, R5 ;  /* 0x0000000004057224 */ /* 0x000fca00078e0205 */
[----:B------:R-:W-:-:S13]  /*0240*/  ISETP.GE.U32.AND P0, PT, R5, R4, PT ;  /* 0x000000040500720c */ /* 0x000fda0003f06070 */
[----:B------:R-:W-:Y:S01]  /*0250*/  @P0 IMAD.IADD R5, R5, 0x1, -R4 ;  /* 0x0000000105050824 */ /* 0x000fe200078e0a04 */
[----:B------:R-:W-:-:S04]  /*0260*/  @P0 IADD3 R3, PT, PT, R3, 0x1, RZ ;  /* 0x0000000103030810 */ /* 0x000fc80007ffe0ff */
[----:B------:R-:W-:Y:S01]  /*0270*/  ISETP.GE.U32.AND P1, PT, R5, R4, PT ;  /* 0x000000040500720c */ /* 0x000fe20003f26070 */
[----:B------:R-:W-:-:S12]  /*0280*/  IMAD.MOV.U32 R5, RZ, RZ, R11 ;  /* 0x000000ffff057224 */ /* 0x000fd800078e000b */
[----:B------:R-:W-:Y:S01]  /*0290*/  @P1 VIADD R3, R3, 0x1 ;  /* 0x0000000103031836 */ /* 0x000fe20000000000 */
[----:B------:R-:W-:-:S05]  /*02a0*/  @!P2 LOP3.LUT R3, RZ, R4, RZ, 0x33, !PT ;  /* 0x00000004ff03a212 */ /* 0x000fca00078e33ff */
[----:B------:R-:W-:-:S05]  /*02b0*/  IMAD.IADD R6, R6, 0x1, R3 ;  /* 0x0000000106067824 */ /* 0x000fca00078e0203 */
[C---:B------:R-:W-:Y:S02]  /*02c0*/  LOP3.LUT R0, R6.reuse, 0x3, RZ, 0xc0, !PT ;  /* 0x0000000306007812 */ /* 0x040fe400078ec0ff */
[----:B------:R-:W-:Y:S02]  /*02d0*/  ISETP.GE.U32.AND P0, PT, R6, 0x3, PT ;  /* 0x000000030600780c */ /* 0x000fe40003f06070 */
[----:B------:R-:W-:Y:S02]  /*02e0*/  ISETP.NE.AND P1, PT, R0, 0x3, PT ;  /* 0x000000030000780c */ /* 0x000fe40003f25270 */
[----:B------:R-:W-:-:S11]  /*02f0*/  MOV R0, 0xff800000 ;  /* 0xff80000000007802 */ /* 0x000fd60000000f00 */
[----:B------:R-:W-:Y:S05]  /*0300*/  @!P1 BRA `(.L_x_3) ;  /* 0x00000000004c9947 */ /* 0x000fea0003800000 */
[----:B------:R-:W0:Y:S01]  /*0310*/  LDCU.64 UR12, c[0x0][0x380] ;  /* 0x00007000ff0c77ac */ /* 0x000e220008000a00 */
[----:B------:R-:W-:Y:S01]  /*0320*/  IADD3 R3, P1, PT, R11, UR10, RZ ;  /* 0x0000000a0b037c10 */ /* 0x000fe2000ff3e0ff */
[----:B------:R-:W-:Y:S02]  /*0330*/  VIADD R0, R6, 0x1 ;  /* 0x0000000106007836 */ /* 0x000fe40000000000 */
[----:B------:R-:W-:Y:S01]  /*0340*/  IMAD.MOV.U32 R5, RZ, RZ, R11 ;  /* 0x000000ffff057224 */ /* 0x000fe200078e000b */
[----:B------:R-:W-:Y:S02]  /*0350*/  IADD3.X R8, PT, PT, RZ, UR7, RZ, P1, !PT ;  /* 0x00000007ff087c10 */ /* 0x000fe40008ffe4ff */
[----:B------:R-:W-:Y:S01]  /*0360*/  LOP3.LUT R2, R0, 0x3, RZ, 0xc0, !PT ;  /* 0x0000000300027812 */ /* 0x000fe200078ec0ff */
[----:B------:R-:W-:Y:S01]  /*0370*/  IMAD.MOV.U32 R0, RZ, RZ, -0x800000 ;  /* 0xff800000ff007424 */ /* 0x000fe200078e00ff */
[----:B0-----:R-:W-:-:S04]  /*0380*/  LEA R6, P1, R3, UR12, 0x2 ;  /* 0x0000000c03067c11 */ /* 0x001fc8000f8210ff */
[----:B------:R-:W-:Y:S02]  /*0390*/  LEA.HI.X R3, R3, UR13, R8, 0x2, P1 ;  /* 0x0000000d03037c11 */ /* 0x000fe400088f1408 */
[----:B------:R-:W-:-:S07]  /*03a0*/  IADD3 R8, PT, PT, -R2, RZ, RZ ;  /* 0x000000ff02087210 */ /* 0x000fce0007ffe1ff */
.L_x_4:
[----:B------:R-:W-:-:S05]  /*03b0*/  IMAD.MOV.U32 R7, RZ, RZ, R3 ;  /* 0x000000ffff077224 */ /* 0x000fca00078e0003 */
[----:B------:R0:W2:Y:S01]  /*03c0*/  LDG.E R9, desc[UR8][R6.64] ;  /* 0x0000000806097981 */ /* 0x0000a2000c1e1900 */
[----:B------:R-:W-:Y:S02]  /*03d0*/  VIADD R8, R8, 0x1 ;  /* 0x0000000108087836 */ /* 0x000fe40000000000 */
[----:B------:R-:W-:-:S03]  /*03e0*/  IMAD.WIDE.U32 R2, R4, 0x4, R6 ;  /* 0x0000000404027825 */ /* 0x000fc600078e0006 */
[----:B------:R-:W-:Y:S01]  /*03f0*/  ISETP.NE.AND P1, PT, R8, RZ, PT ;  /* 0x000000ff0800720c */ /* 0x000fe20003f25270 */
[----:B------:R-:W-:Y:S01]  /*0400*/  IMAD.IADD R5, R4, 0x1, R5 ;  /* 0x0000000104057824 */ /* 0x000fe200078e0205 */
[----:B0-----:R-:W-:Y:S02]  /*0410*/  MOV R6, R2 ;  /* 0x0000000200067202 */ /* 0x001fe40000000f00 */
[----:B--2---:R-:W-:-:S09]  /*0420*/  FMNMX R0, R9, R0, !PT ;  /* 0x0000000009007209 */ /* 0x004fd20007800000 */
[----:B------:R-:W-:Y:S05]  /*0430*/  @P1 BRA `(.L_x_4) ;  /* 0xfffffffc00dc1947 */ /* 0x000fea000383ffff */
.L_x_3:
[----:B------:R-:W-:Y:S05]  /*0440*/  BSYNC.RECONVERGENT B1 ;  /* 0x0000000000017941 */ /* 0x000fea0003800200 */
.L_x_2:
[----:B------:R-:W-:Y:S05]  /*0450*/  @!P0 BRA `(.L_x_1) ;  /* 0x0000000000708947 */ /* 0x000fea0003800000 */
.L_x_5:
[----:B------:R-:W-:Y:S01]  /*0460*/  IADD3 R6, P0, PT, R5, UR10, RZ ;  /* 0x0000000a05067c10 */ /* 0x000fe2000ff1e0ff */
[----:B------:R-:W-:-:S03]  /*0470*/  IMAD.IADD R7, R4, 0x1, R5 ;  /* 0x0000000104077824 */ /* 0x000fc600078e0205 */
[----:B------:R-:W-:Y:S01]  /*0480*/  IADD3.X R5, PT, PT, RZ, UR7, RZ, P0, !PT ;  /* 0x00000007ff057c10 */ /* 0x000fe200087fe4ff */
[C-C-:B------:R-:W-:Y:S01]  /*0490*/  IMAD.IADD R3, R7.reuse, 0x1, R4.reuse ;  /* 0x0000000107037824 */ /* 0x140fe200078e0204 */
[C---:B------:R-:W-:Y:S02]  /*04a0*/  LEA R8, P0, R6.reuse, UR14, 0x2 ;  /* 0x0000000e06087c11 */ /* 0x040fe4000f8010ff */
[----:B------:R-:W-:Y:S02]  /*04b0*/  IADD3 R2, P1, PT, R7, UR10, RZ ;  /* 0x0000000a07027c10 */ /* 0x000fe4000ff3e0ff */
[----:B------:R-:W-:Y:S01]  /*04c0*/  LEA.HI.X R9, R6, UR15, R5, 0x2, P0 ;  /* 0x0000000f06097c11 */ /* 0x000fe200080f1405 */
[C---:B------:R-:W-:Y:S01]  /*04d0*/  IMAD.IADD R5, R3.reuse, 0x1, R4 ;  /* 0x0000000103057824 */ /* 0x040fe200078e0204 */
[----:B------:R-:W-:Y:S02]  /*04e0*/  IADD3 R7, P2, PT, R3, UR10, RZ ;  /* 0x0000000a03077c10 */ /* 0x000fe4000ff5e0ff */
[----:B------:R-:W-:-:S02]  /*04f0*/  IADD3.X R13, PT, PT, RZ, UR7, RZ, P1, !PT ;  /* 0x00000007ff0d7c10 */ /* 0x000fc40008ffe4ff */
[----:B------:R-:W-:Y:S01]  /*0500*/  IADD3 R3, P3, PT, R5, UR10, RZ ;  /* 0x0000000a05037c10 */ /* 0x000fe2000ff7e0ff */
[----:B------:R-:W-:Y:S01]  /*0510*/  IMAD.X R14, RZ, RZ, UR7, P2 ;  /* 0x00000007ff0e7e24 */ /* 0x000fe200090e06ff */
[C---:B------:R-:W-:Y:S01]  /*0520*/  LEA R12, P0, R2.reuse, UR14, 0x2 ;  /* 0x0000000e020c7c11 */ /* 0x040fe2000f8010ff */
[----:B------:R-:W2:Y:S01]  /*0530*/  LDG.E R9, desc[UR8][R8.64] ;  /* 0x0000000808097981 */ /* 0x000ea2000c1e1900 */
[----:B------:R-:W-:Y:S01]  /*0540*/  LEA R6, P1, R7, UR14, 0x2 ;  /* 0x0000000e07067c11 */ /* 0x000fe2000f8210ff */
[----:B------:R-:W-:Y:S01]  /*0550*/  IMAD.X R10, RZ, RZ, UR7, P3 ;  /* 0x00000007ff0a7e24 */ /* 0x000fe200098e06ff */
[----:B------:R-:W-:Y:S02]  /*0560*/  LEA.HI.X R13, R2, UR15, R13, 0x2, P0 ;  /* 0x0000000f020d7c11 */ /* 0x000fe400080f140d */
[----:B------:R-:W-:Y:S02]  /*0570*/  LEA R2, P0, R3, UR14, 0x2 ;  /* 0x0000000e03027c11 */ /* 0x000fe4000f8010ff */
[----:B------:R-:W-:Y:S01]  /*0580*/  LEA.HI.X R7, R7, UR15, R14, 0x2, P1 ;  /* 0x0000000f07077c11 */ /* 0x000fe200088f140e */
[----:B------:R-:W2:Y:S01]  /*0590*/  LDG.E R12, desc[UR8][R12.64] ;  /* 0x000000080c0c7981 */ /* 0x000ea2000c1e1900 */
[----:B------:R-:W-:-:S04]  /*05a0*/  LEA.HI.X R3, R3, UR15, R10, 0x2, P0 ;  /* 0x0000000f03037c11 */ /* 0x000fc800080f140a */
[----:B------:R-:W3:Y:S04]  /*05b0*/  LDG.E R7, desc[UR8][R6.64] ;  /* 0x0000000806077981 */ /* 0x000ee8000c1e1900 */
[----:B------:R-:W3:Y:S01]  /*05c0*/  LDG.E R2, desc[UR8][R2.64] ;  /* 0x0000000802027981 */ /* 0x000ee2000c1e1900 */
[----:B------:R-:W-:-:S04]  /*05d0*/  IADD3 R5, PT, PT, R5, R4, RZ ;  /* 0x0000000405057210 */ /* 0x000fc80007ffe0ff */
[----:B------:R-:W-:Y:S02]  /*05e0*/  ISETP.GE.AND P0, PT, R5, UR5, PT ;  /* 0x0000000505007c0c */ /* 0x000fe4000bf06270 */
[----:B--2---:R-:W-:-:S04]  /*05f0*/  FMNMX3 R0, R0, R9, R12, !PT ;  /* 0x0000000900007276 */ /* 0x004fc8000780000c */
[----:B---3--:R-:W-:-:S07]  /*0600*/  FMNMX3 R0, R0, R7, R2, !PT ;  /* 0x0000000700007276 */ /* 0x008fce0007800002 */
[----:B------:R-:W-:Y:S05]  /*0610*/  @!P0 BRA `(.L_x_5) ;  /* 0xfffffffc00908947 */ /* 0x000fea000383ffff */
.L_x_1:
[----:B------:R-:W-:Y:S05]  /*0620*/  BSYNC.RECONVERGENT B0 ;  /* 0x0000000000007941 */ /* 0x000fea0003800200 */
.L_x_0:
[----:B------:R-:W0:Y:S01]  /*0630*/  S2UR UR5, SR_CgaCtaId ;  /* 0x00000000000579c3 */ /* 0x000e220000008800 */
[----:B------:R-:W1:Y:S01]  /*0640*/  S2R R2, SR_CgaCtaId ;  /* 0x0000000000027919 */ /* 0x000e620000008800 */
[----:B------:R-:W-:Y:S01]  /*0650*/  UMOV UR4, 0x400 ;  /* 0x0000040000047882 */ /* 0x000fe20000000000 */
[----:B--2---:R-:W-:Y:S02]  /*0660*/  ISETP.GE.U32.AND P0, PT, R4, 0x2, PT ;  /* 0x000000020400780c */ /* 0x004fe40003f06070 */
[----:B------:R-:W-:Y:S01]  /*0670*/  MOV R3, 0x400 ;  /* 0x0000040000037802 */ /* 0x000fe20000000f00 */
[----:B0-----:R-:W-:-:S06]  /*0680*/  ULEA UR4, UR5, UR4, 0x18 ;  /* 0x0000000405047291 */ /* 0x001fcc000f8ec0ff */
[----:B------:R-:W-:Y:S02]  /*0690*/  LEA R7, R11, UR4, 0x2 ;  /* 0x000000040b077c11 */ /* 0x000fe4000f8e10ff */
[----:B-1----:R-:W-:-:S03]  /*06a0*/  LEA R3, R2, R3, 0x18 ;  /* 0x0000000302037211 */ /* 0x002fc600078ec0ff */
[----:B------:R0:W-:Y:S01]  /*06b0*/  STS [R7], R0 ;  /* 0x0000000007007388 */ /* 0x0001e20000000800 */
[----:B------:R-:W-:Y:S06]  /*06c0*/  BAR.SYNC.DEFER_BLOCKING 0x0 ;  /* 0x0000000000007b1d */ /* 0x000fec0000010000 */
[----:B------:R-:W-:Y:S05]  /*06d0*/  @!P0 BRA `(.L_x_6) ;  /* 0x0000000000308947 */ /* 0x000fea0003800000 */
[----:B0-----:R-:W-:-:S07]  /*06e0*/  IMAD.MOV.U32 R0, RZ, RZ, R4 ;  /* 0x000000ffff007224 */ /* 0x001fce00078e0004 */
.L_x_7:
[----:B------:R-:W-:-:S04]  /*06f0*/  SHF.R.U32.HI R6, RZ, 0x1, R0 ;  /* 0x00000001ff067819 */ /* 0x000fc80000011600 */
[----:B------:R-:W-:-:S13]  /*0700*/  ISETP.GE.U32.AND P0, PT, R11, R6, PT ;  /* 0x000000060b00720c */ /* 0x000fda0003f06070 */
[----:B------:R-:W-:Y:S01]  /*0710*/  @!P0 IMAD R5, R6, 0x4, R7 ;  /* 0x0000000406058824 */ /* 0x000fe200078e0207 */
[----:B------:R-:W-:Y:S05]  /*0720*/  @!P0 LDS R2, [R7] ;  /* 0x0000000007028984 */ /* 0x000fea0000000800 */
[----:B------:R-:W0:Y:S02]  /*0730*/  @!P0 LDS R5, [R5] ;  /* 0x0000000005058984 */ /* 0x000e240000000800 */
[----:B0-----:R-:W-:-:S05]  /*0740*/  @!P0 FMNMX R2, R2, R5, !PT ;  /* 0x0000000502028209 */ /* 0x001fca0007800000 */
[----:B------:R1:W-:Y:S01]  /*0750*/  @!P0 STS [R7], R2 ;  /* 0x0000000207008388 */ /* 0x0003e20000000800 */
[----:B------:R-:W-:Y:S01]  /*0760*/  BAR.SYNC.DEFER_BLOCKING 0x0 ;  /* 0x0000000000007b1d */ /* 0x000fe20000010000 */
[----:B------:R-:W-:Y:S02]  /*0770*/  ISETP.GT.U32.AND P0, PT, R0, 0x3, PT ;  /* 0x000000030000780c */ /* 0x000fe40003f04070 */
[----:B------:R-:W-:-:S11]  /*0780*/  MOV R0, R6 ;  /* 0x0000000600007202 */ /* 0x000fd60000000f00 */
[----:B-1----:R-:W-:Y:S05]  /*0790*/  @P0 BRA `(.L_x_7) ;  /* 0xfffffffc00d40947 */ /* 0x002fea000383ffff */
.L_x_6:
[----:B------:R1:W2:Y:S01]  /*07a0*/  LDS R5, [R3] ;  /* 0x0000000003057984 */ /* 0x0002a20000000800 */
[----:B------:R-:W3:Y:S01]  /*07b0*/  LDCU UR4, c[0x0][0x394] ;  /* 0x00007280ff0477ac */ /* 0x000ee20008000800 */
[----:B------:R-:W-:Y:S01]  /*07c0*/  BSSY.RECONVERGENT B0, `(.L_x_8) ;  /* 0x0000081000007945 */ /* 0x000fe20003800200 */
[----:B0-----:R-:W-:Y:S01]  /*07d0*/  IMAD.MOV.U32 R0, RZ, RZ, RZ ;  /* 0x000000ffff007224 */ /* 0x001fe200078e00ff */
[----:B------:R-:W0:Y:S01]  /*07e0*/  LDCU.64 UR14, c[0x0][0x380] ;  /* 0x00007000ff0e77ac */ /* 0x000e220008000a00 */
[----:B---3--:R-:W-:-:S13]  /*07f0*/  ISETP.GE.AND P0, PT, R11, UR4, PT ;  /* 0x000000040b007c0c */ /* 0x008fda000bf06270 */
[----:B01----:R-:W-:Y:S05]  /*0800*/  @P0 BRA `(.L_x_9) ;  /* 0x0000000400f00947 */ /* 0x003fea0003800000 */
[----:B------:R-:W0:Y:S01]  /*0810*/  I2F.U32.RP R8, R4 ;  /* 0x0000000400087306 */ /* 0x000e220000209000 */
[----:B------:R-:W-:Y:S01]  /*0820*/  IMAD.IADD R2, R11, 0x1, R4 ;  /* 0x000000010b027824 */ /* 0x000fe200078e0204 */
[----:B------:R-:W-:Y:S01]  /*0830*/  ISETP.NE.U32.AND P2, PT, R4, RZ, PT ;  /* 0x000000ff0400720c */ /* 0x000fe20003f45070 */
[----:B------:R-:W-:Y:S03]  /*0840*/  BSSY.RECONVERGENT B1, `(.L_x_10) ;  /* 0x0000037000017945 */ /* 0x000fe60003800200 */
[C---:B------:R-:W-:Y:S02]  /*0850*/  ISETP.GE.AND P0, PT, R2.reuse, UR4, PT ;  /* 0x0000000402007c0c */ /* 0x040fe4000bf06270 */
[----:B------:R-:W-:Y:S02]  /*0860*/  VIMNMX R0, PT, PT, R2, UR4, !PT ;  /* 0x0000000402007c48 */ /* 0x000fe4000ffe0100 */
[----:B------:R-:W-:Y:S01]  /*0870*/  SEL R9, RZ, 0x1, P0 ;  /* 0x00000001ff097807 */ /* 0x000fe20000000000 */
[----:B0-----:R-:W0:Y:S02]  /*0880*/  MUFU.RCP R8, R8 ;  /* 0x0000000800087308 */ /* 0x001e240000001000 */
[----:B0-----:R-:W-:-:S06]  /*0890*/  VIADD R6, R8, 0xffffffe ;  /* 0x0ffffffe08067836 */ /* 0x001fcc0000000000 */
[----:B------:R0:W1:Y:S02]  /*08a0*/  F2I.FTZ.U32.TRUNC.NTZ R7, R6 ;  /* 0x0000000600077305 */ /* 0x000064000021f000 */
[----:B0-----:R-:W-:Y:S01]  /*08b0*/  IMAD.MOV.U32 R6, RZ, RZ, RZ ;  /* 0x000000ffff067224 */ /* 0x001fe200078e00ff */
[----:B-1----:R-:W-:-:S05]  /*08c0*/  IADD3 R13, PT, PT, RZ, -R7, RZ ;  /* 0x80000007ff0d7210 */ /* 0x002fca0007ffe0ff */
[----:B------:R-:W-:-:S04]  /*08d0*/  IMAD R13, R13, R4, RZ ;  /* 0x000000040d0d7224 */ /* 0x000fc800078e02ff */
[----:B------:R-:W-:Y:S01]  /*08e0*/  IMAD.HI.U32 R8, R7, R13, R6 ;  /* 0x0000000d07087227 */ /* 0x000fe200078e0006 */
[----:B------:R-:W-:-:S05]  /*08f0*/  IADD3 R7, PT, PT, R0, -R2, -R9 ;  /* 0x8000000200077210 */ /* 0x000fca0007ffe809 */
[----:B------:R-:W-:-:S05]  /*0900*/  IMAD.HI.U32 R0, R8, R7, RZ ;  /* 0x0000000708007227 */ /* 0x000fca00078e00ff */
[----:B------:R-:W-:-:S05]  /*0910*/  IADD3 R2, PT, PT, -R0, RZ, RZ ;  /* 0x000000ff00027210 */ /* 0x000fca0007ffe1ff */
[----:B------:R-:W-:-:S05]  /*0920*/  IMAD R7, R4, R2, R7 ;  /* 0x0000000204077224 */ /* 0x000fca00078e0207 */
[----:B------:R-:W-:-:S13]  /*0930*/  ISETP.GE.U32.AND P0, PT, R7, R4, PT ;  /* 0x000000040700720c */ /* 0x000fda0003f06070 */
[----:B------:R-:W-:Y:S02]  /*0940*/  @P0 IMAD.IADD R7, R7, 0x1, -R4 ;  /* 0x0000000107070824 */ /* 0x000fe400078e0a04 */
[----:B------:R-:W-:-:S03]  /*0950*/  @P0 VIADD R0, R0, 0x1 ;  /* 0x0000000100000836 */ /* 0x000fc60000000000 */
[----:B------:R-:W-:-:S13]  /*0960*/  ISETP.GE.U32.AND P1, PT, R7, R4, PT ;  /* 0x000000040700720c */ /* 0x000fda0003f26070 */
[----:B------:R-:W-:Y:S02]  /*0970*/  @P1 IADD3 R0, PT, PT, R0, 0x1, RZ ;  /* 0x0000000100001810 */ /* 0x000fe40007ffe0ff */
[----:B------:R-:W-:-:S05]  /*0980*/  @!P2 LOP3.LUT R0, RZ, R4, RZ, 0x33, !PT ;  /* 0x00000004ff00a212 */ /* 0x000fca00078e33ff */
[----:B------:R-:W-:Y:S01]  /*0990*/  IMAD.IADD R2, R9, 0x1, R0 ;  /* 0x0000000109027824 */ /* 0x000fe200078e0200 */
[----:B------:R-:W-:-:S04]  /*09a0*/  MOV R9, R11 ;  /* 0x0000000b00097202 */ /* 0x000fc80000000f00 */
[C---:B------:R-:W-:Y:S02]  /*09b0*/  LOP3.LUT R0, R2.reuse, 0x3, RZ, 0xc0, !PT ;  /* 0x0000000302007812 */ /* 0x040fe400078ec0ff */
[----:B------:R-:W-:Y:S02]  /*09c0*/  ISETP.GE.U32.AND P0, PT, R2, 0x3, PT ;  /* 0x000000030200780c */ /* 0x000fe40003f06070 */
[----:B------:R-:W-:Y:S01]  /*09d0*/  ISETP.NE.AND P1, PT, R0, 0x3, PT ;  /* 0x000000030000780c */ /* 0x000fe20003f25270 */
[----:B------:R-:W-:-:S12]  /*09e0*/  IMAD.MOV.U32 R0, RZ, RZ, RZ ;  /* 0x000000ffff007224 */ /* 0x000fd800078e00ff */
[----:B------:R-:W-:Y:S05]  /*09f0*/  @!P1 BRA `(.L_x_11) ;  /* 0x00000000006c9947 */ /* 0x000fea0003800000 */
[----:B------:R-:W0:Y:S01]  /*0a00*/  LDCU.64 UR12, c[0x0][0x380] ;  /* 0x00007000ff0c77ac */ /* 0x000e220008000a00 */
[----:B------:R-:W-:Y:S01]  /*0a10*/  IADD3 R7, P1, PT, R11, UR10, RZ ;  /* 0x0000000a0b077c10 */ /* 0x000fe2000ff3e0ff */
[----:B------:R-:W-:Y:S02]  /*0a20*/  VIADD R0, R2, 0x1 ;  /* 0x0000000102007836 */ /* 0x000fe40000000000 */
[----:B------:R-:W-:Y:S02]  /*0a30*/  IMAD.MOV.U32 R9, RZ, RZ, R11 ;  /* 0x000000ffff097224 */ /* 0x000fe400078e000b */
[----:B------:R-:W-:Y:S01]  /*0a40*/  IMAD.X R8, RZ, RZ, UR7, P1 ;  /* 0x00000007ff087e24 */ /* 0x000fe200088e06ff */
[----:B------:R-:W-:Y:S01]  /*0a50*/  LOP3.LUT R2, R0, 0x3, RZ, 0xc0, !PT ;  /* 0x0000000300027812 */ /* 0x000fe200078ec0ff */
[----:B------:R-:W-:-:S04]  /*0a60*/  HFMA2 R0, -RZ, RZ, 0, 0 ;  /* 0x00000000ff007431 */ /* 0x000fc800000001ff */
[----:B------:R-:W-:Y:S01]  /*0a70*/  IMAD.MOV R2, RZ, RZ, -R2 ;  /* 0x000000ffff027224 */ /* 0x000fe200078e0a02 */
[----:B0-----:R-:W-:-:S04]  /*0a80*/  LEA R6, P1, R7, UR12, 0x2 ;  /* 0x0000000c07067c11 */ /* 0x001fc8000f8210ff */
[----:B------:R-:W-:-:S09]  /*0a90*/  LEA.HI.X R7, R7, UR13, R8, 0x2, P1 ;  /* 0x0000000d07077c11 */ /* 0x000fd200088f1408 */
.L_x_12:
[----:B------:R0:W2:Y:S01]  /*0aa0*/  LDG.E R8, desc[UR8][R6.64] ;  /* 0x0000000806087981 */ /* 0x0000a2000c1e1900 */
[----:B------:R-:W-:Y:S01]  /*0ab0*/  MOV R13, 0x3bbb989d ;  /* 0x3bbb989d000d7802 */ /* 0x000fe20000000f00 */
[----:B------:R-:W-:Y:S02]  /*0ac0*/  IMAD.MOV.U32 R15, RZ, RZ, 0x437c0000 ;  /* 0x437c0000ff0f7424 */ /* 0x000fe400078e00ff */
[----:B------:R-:W-:Y:S02]  /*0ad0*/  VIADD R2, R2, 0x1 ;  /* 0x0000000102027836 */ /* 0x000fe40000000000 */
[----:B------:R-:W-:-:S03]  /*0ae0*/  IMAD.IADD R9, R4, 0x1, R9 ;  /* 0x0000000104097824 */ /* 0x000fc600078e0209 */
[----:B------:R-:W-:Y:S01]  /*0af0*/  ISETP.NE.AND P1, PT, R2, RZ, PT ;  /* 0x000000ff0200720c */ /* 0x000fe20003f25270 */
[----:B0-----:R-:W-:-:S04]  /*0b00*/  IMAD.WIDE.U32 R6, R4, 0x4, R6 ;  /* 0x0000000404067825 */ /* 0x001fc800078e0006 */
[----:B--2---:R-:W-:-:S04]  /*0b10*/  FADD R8, -R5, R8 ;  /* 0x0000000805087221 */ /* 0x004fc80000000100 */
[----:B------:R-:W-:-:S04]  /*0b20*/  FFMA.SAT R10, R8, R13, 0.5 ;  /* 0x3f000000080a7423 */ /* 0x000fc8000000200d */
[----:B------:R-:W-:-:S04]  /*0b30*/  FFMA.RM R10, R10, R15, 12582913 ;  /* 0x4b4000010a0a7423 */ /* 0x000fc8000000400f */
[C---:B------:R-:W-:Y:S01]  /*0b40*/  FADD R13, R10.reuse, -12583039 ;  /* 0xcb40007f0a0d7421 */ /* 0x040fe20000000000 */
[----:B------:R-:W-:-:S03]  /*0b50*/  SHF.L.U32 R15, R10, 0x17, RZ ;  /* 0x000000170a0f7819 */ /* 0x000fc600000006ff */
[----:B------:R-:W-:-:S04]  /*0b60*/  FFMA R13, R8, 1.4426950216293334961, -R13 ;  /* 0x3fb8aa3b080d7823 */ /* 0x000fc8000000080d */
[----:B------:R-:W-:-:S06]  /*0b70*/  FFMA R13, R8, 1.925963033500011079e-08, R13 ;  /* 0x32a57060080d7823 */ /* 0x000fcc000000000d */
[----:B------:R-:W0:Y:S02]  /*0b80*/  MUFU.EX2 R13, R13 ;  /* 0x0000000d000d7308 */ /* 0x000e240000000800 */
[----:B0-----:R-:W-:Y:S01]  /*0b90*/  FFMA R0, R15, R13, R0 ;  /* 0x0000000d0f007223 */ /* 0x001fe20000000000 */
[----:B------:R-:W-:Y:S06]  /*0ba0*/  @P1 BRA `(.L_x_12) ;  /* 0xfffffffc00bc1947 */ /* 0x000fec000383ffff */
.L_x_11:
[----:B------:R-:W-:Y:S05]  /*0bb0*/  BSYNC.RECONVERGENT B1 ;  /* 0x0000000000017941 */ /* 0x000fea0003800200 */
.L_x_10:
[----:B------:R-:W-:Y:S05]  /*0bc0*/  @!P0 BRA `(.L_x_9) ;  /* 0x0000000400008947 */ /* 0x000fea0003800000 */
.L_x_13:
[----:B------:R-:W-:Y:S01]  /*0bd0*/  IADD3 R6, P0, PT, R9, UR10, RZ ;  /* 0x0000000a09067c10 */ /* 0x000fe2000ff1e0ff */
[----:B------:R-:W-:-:S03]  /*0be0*/  IMAD.IADD R7, R4, 0x1, R9 ;  /* 0x0000000104077824 */ /* 0x000fc600078e0209 */
[----:B------:R-:W-:Y:S02]  /*0bf0*/  IADD3.X R9, PT, PT, RZ, UR7, RZ, P0, !PT ;  /* 0x00000007ff097c10 */ /* 0x000fe400087fe4ff */
[C---:B------:R-:W-:Y:S02]  /*0c00*/  LEA R14, P0, R6.reuse, UR14, 0x2 ;  /* 0x0000000e060e7c11 */ /* 0x040fe4000f8010ff */
[C---:B------:R-:W-:Y:S01]  /*0c10*/  IADD3 R2, P1, PT, R7.reuse, UR10, RZ ;  /* 0x0000000a07027c10 */ /* 0x040fe2000ff3e0ff */
[----:B------:R-:W-:Y:S01]  /*0c20*/  IMAD.IADD R7, R7, 0x1, R4 ;  /* 0x0000000107077824 */ /* 0x000fe200078e0204 */
[----:B------:R-:W-:Y:S02]  /*0c30*/  LEA.HI.X R15, R6, UR15, R9, 0x2, P0 ;  /* 0x0000000f060f7c11 */ /* 0x000fe400080f1409 */
[----:B------:R-:W-:Y:S01]  /*0c40*/  LEA R12, P0, R2, UR14, 0x2 ;  /* 0x0000000e020c7c11 */ /* 0x000fe2000f8010ff */
[----:B------:R-:W-:Y:S01]  /*0c50*/  IMAD.X R9, RZ, RZ, UR7, P1 ;  /* 0x00000007ff097e24 */ /* 0x000fe200088e06ff */
[C---:B------:R-:W-:Y:S01]  /*0c60*/  IADD3 R6, P1, PT, R7.reuse, UR10, RZ ;  /* 0x0000000a07067c10 */ /* 0x040fe2000ff3e0ff */
[----:B------:R-:W2:Y:S01]  /*0c70*/  LDG.E R14, desc[UR8][R14.64] ;  /* 0x000000080e0e7981 */ /* 0x000ea2000c1e1900 */
[----:B------:R-:W-:-:S02]  /*0c80*/  IADD3 R7, PT, PT, R7, R4, RZ ;  /* 0x0000000407077210 */ /* 0x000fc40007ffe0ff */
[----:B------:R-:W-:Y:S01]  /*0c90*/  LEA.HI.X R13, R2, UR15, R9, 0x2, P0 ;  /* 0x0000000f020d7c11 */ /* 0x000fe200080f1409 */
[----:B------:R-:W-:Y:S01]  /*0ca0*/  IMAD.X R9, RZ, RZ, UR7, P1 ;  /* 0x00000007ff097e24 */ /* 0x000fe200088e06ff */
[----:B------:R-:W-:Y:S02]  /*0cb0*/  IADD3 R2, P1, PT, R7, UR10, RZ ;  /* 0x0000000a07027c10 */ /* 0x000fe4000ff3e0ff */
[C---:B------:R-:W-:Y:S01]  /*0cc0*/  LEA R8, P0, R6.reuse, UR14, 0x2 ;  /* 0x0000000e06087c11 */ /* 0x040fe2000f8010ff */
[----:B------:R-:W3:Y:S02]  /*0cd0*/  LDG.E R12, desc[UR8][R12.64] ;  /* 0x000000080c0c7981 */ /* 0x000ee4000c1e1900 */
[----:B------:R-:W-:Y:S01]  /*0ce0*/  IMAD.X R17, RZ, RZ, UR7, P1 ;  /* 0x00000007ff117e24 */ /* 0x000fe200088e06ff */
[----:B------:R-:W-:Y:S02]  /*0cf0*/  LEA.HI.X R9, R6, UR15, R9, 0x2, P0 ;  /* 0x0000000f06097c11 */ /* 0x000fe400080f1409 */
[----:B------:R-:W-:-:S03]  /*0d00*/  LEA R16, P0, R2, UR14, 0x2 ;  /* 0x0000000e02107c11 */ /* 0x000fc6000f8010ff */
[----:B------:R-:W4:Y:S01]  /*0d10*/  LDG.E R8, desc[UR8][R8.64] ;  /* 0x0000000808087981 */ /* 0x000f22000c1e1900 */
[----:B------:R-:W-:-:S05]  /*0d20*/  LEA.HI.X R17, R2, UR15, R17, 0x2, P0 ;  /* 0x0000000f02117c11 */ /* 0x000fca00080f1411 */
[----:B------:R0:W5:Y:S01]  /*0d30*/  LDG.E R16, desc[UR8][R16.64] ;  /* 0x0000000810107981 */ /* 0x000162000c1e1900 */
[----:B------:R-:W-:Y:S01]  /*0d40*/  MOV R19, 0x3bbb989d ;  /* 0x3bbb989d00137802 */ /* 0x000fe20000000f00 */
[----:B------:R-:W-:Y:S02]  /*0d50*/  IMAD.MOV.U32 R10, RZ, RZ, 0x437c0000 ;  /* 0x437c0000ff0a7424 */ /* 0x000fe400078e00ff */
[----:B--2---:R-:W-:-:S04]  /*0d60*/  FADD R14, -R5, R14 ;  /* 0x0000000e050e7221 */ /* 0x004fc80000000100 */
[----:B------:R-:W-:-:S04]  /*0d70*/  FFMA.SAT R15, R14, R19, 0.5 ;  /* 0x3f0000000e0f7423 */ /* 0x000fc80000002013 */
[----:B------:R-:W-:Y:S01]  /*0d80*/  FFMA.RM R2, R15, R10, 12582913 ;  /* 0x4b4000010f027423 */ /* 0x000fe2000000400a */
[----:B---3--:R-:W-:-:S03]  /*0d90*/  FADD R12, -R5, R12 ;  /* 0x0000000c050c7221 */ /* 0x008fc60000000100 */
[----:B------:R-:W-:Y:S01]  /*0da0*/  FADD R13, R2, -12583039 ;  /* 0xcb40007f020d7421 */ /* 0x000fe20000000000 */
[-C--:B------:R-:W-:Y:S01]  /*0db0*/  FFMA.SAT R15, R12, R19.reuse, 0.5 ;  /* 0x3f0000000c0f7423 */ /* 0x080fe20000002013 */
[----:B----4-:R-:W-:Y:S02]  /*0dc0*/  FADD R9, -R5, R8 ;  /* 0x0000000805097221 */ /* 0x010fe40000000100 */
[C---:B------:R-:W-:Y:S01]  /*0dd0*/  FFMA R13, R14.reuse, 1.4426950216293334961, -R13 ;  /* 0x3fb8aa3b0e0d7823 */ /* 0x040fe2000000080d */
[-C--:B------:R-:W-:Y:S01]  /*0de0*/  FFMA.RM R6, R15, R10.reuse, 12582913 ;  /* 0x4b4000010f067423 */ /* 0x080fe2000000400a */
[----:B0-----:R-:W-:Y:S02]  /*0df0*/  FFMA.SAT R17, R9, R19, 0.5 ;  /* 0x3f00000009117423 */ /* 0x001fe40000002013 */
[----:B------:R-:W-:Y:S01]  /*0e00*/  FFMA R13, R14, 1.925963033500011079e-08, R13 ;  /* 0x32a570600e0d7823 */ /* 0x000fe2000000000d */
[----:B-----5:R-:W-:Y:S01]  /*0e10*/  FADD R16, -R5, R16 ;  /* 0x0000001005107221 */ /* 0x020fe20000000100 */
[----:B------:R-:W-:Y:S01]  /*0e20*/  FADD R15, R6, -12583039 ;  /* 0xcb40007f060f7421 */ /* 0x000fe20000000000 */
[----:B------:R-:W-:-:S02]  /*0e30*/  FFMA.RM R8, R17, R10, 12582913 ;  /* 0x4b40000111087423 */ /* 0x000fc4000000400a */
[----:B------:R-:W-:Y:S01]  /*0e40*/  FFMA.SAT R17, R16, R19, 0.5 ;  /* 0x3f00000010117423 */ /* 0x000fe20000002013 */
[----:B------:R-:W0:Y:S01]  /*0e50*/  MUFU.EX2 R13, R13 ;  /* 0x0000000d000d7308 */ /* 0x000e220000000800 */
[----:B------:R-:W-:Y:S01]  /*0e60*/  FFMA R15, R12, 1.4426950216293334961, -R15 ;  /* 0x3fb8aa3b0c0f7823 */ /* 0x000fe2000000080f */
[----:B------:R-:W-:Y:S01]  /*0e70*/  FADD R14, R8, -12583039 ;  /* 0xcb40007f080e7421 */ /* 0x000fe20000000000 */
[----:B------:R-:W-:Y:S02]  /*0e80*/  FFMA.RM R17, R17, R10, 12582913 ;  /* 0x4b40000111117423 */ /* 0x000fe4000000400a */
[----:B------:R-:W-:Y:S01]  /*0e90*/  FFMA R15, R12, 1.925963033500011079e-08, R15 ;  /* 0x32a570600c0f7823 */ /* 0x000fe2000000000f */
[----:B------:R-:W-:Y:S01]  /*0ea0*/  FFMA R14, R9, 1.4426950216293334961, -R14 ;  /* 0x3fb8aa3b090e7823 */ /* 0x000fe2000000080e */
[----:B------:R-:W-:-:S03]  /*0eb0*/  FADD R19, R17, -12583039 ;  /* 0xcb40007f11137421 */ /* 0x000fc60000000000 */
[----:B------:R-:W-:Y:S01]  /*0ec0*/  FFMA R14, R9, 1.925963033500011079e-08, R14 ;  /* 0x32a57060090e7823 */ /* 0x000fe2000000000e */
[----:B------:R-:W-:Y:S01]  /*0ed0*/  FFMA R19, R16, 1.4426950216293334961, -R19 ;  /* 0x3fb8aa3b10137823 */ /* 0x000fe20000000813 */
[----:B------:R-:W1:Y:S01]  /*0ee0*/  MUFU.EX2 R15, R15 ;  /* 0x0000000f000f7308 */ /* 0x000e620000000800 */
[----:B------:R-:W-:Y:S02]  /*0ef0*/  IMAD.SHL.U32 R9, R2, 0x800000, RZ ;  /* 0x0080000002097824 */ /* 0x000fe400078e00ff */
[----:B------:R-:W-:Y:S02]  /*0f00*/  FFMA R19, R16, 1.925963033500011079e-08, R19 ;  /* 0x32a5706010137823 */ /* 0x000fe40000000013 */
[----:B0-----:R-:W-:Y:S01]  /*0f10*/  FFMA R13, R9, R13, R0 ;  /* 0x0000000d090d7223 */ /* 0x001fe20000000000 */
[----:B------:R-:W-:Y:S02]  /*0f20*/  IMAD.IADD R9, R7, 0x1, R4 ;  /* 0x0000000107097824 */ /* 0x000fe400078e0204 */
[----:B------:R-:W0:Y:S01]  /*0f30*/  MUFU.EX2 R14, R14 ;  /* 0x0000000e000e7308 */ /* 0x000e220000000800 */
[----:B------:R-:W-:-:S02]  /*0f40*/  SHF.L.U32 R6, R6, 0x17, RZ ;  /* 0x0000001706067819 */ /* 0x000fc400000006ff */
[----:B------:R-:W-:-:S05]  /*0f50*/  ISETP.GE.AND P0, PT, R9, UR4, PT ;  /* 0x0000000409007c0c */ /* 0x000fca000bf06270 */
[----:B------:R-:W2:Y:S01]  /*0f60*/  MUFU.EX2 R19, R19 ;  /* 0x0000001300137308 */ /* 0x000ea20000000800 */
[----:B------:R-:W-:Y:S02]  /*0f70*/  IMAD.SHL.U32 R7, R8, 0x800000, RZ ;  /* 0x0080000008077824 */ /* 0x000fe400078e00ff */
[----:B-1----:R-:W-:Y:S01]  /*0f80*/  FFMA R6, R6, R15, R13 ;  /* 0x0000000f06067223 */ /* 0x002fe2000000000d */
[----:B------:R-:W-:-:S03]  /*0f90*/  SHF.L.U32 R17, R17, 0x17, RZ ;  /* 0x0000001711117819 */ /* 0x000fc600000006ff */
[----:B0-----:R-:W-:-:S04]  /*0fa0*/  FFMA R6, R7, R14, R6 ;  /* 0x0000000e07067223 */ /* 0x001fc80000000006 */
[----:B--2---:R-:W-:Y:S01]  /*0fb0*/  FFMA R0, R17, R19, R6 ;  /* 0x0000001311007223 */ /* 0x004fe20000000006 */
[----:B------:R-:W-:Y:S06]  /*0fc0*/  @!P0 BRA `(.L_x_13) ;  /* 0xfffffffc00008947 */ /* 0x000fec000383ffff */
.L_x_9:
[----:B------:R-:W-:Y:S05]  /*0fd0*/  BSYNC.RECONVERGENT B0 ;  /* 0x0000000000007941 */ /* 0x000fea0003800200 */
.L_x_8:
[C---:B------:R-:W-:Y:S01]  /*0fe0*/  ISETP.GE.U32.AND P0, PT, R4.reuse, 0x2, PT ;  /* 0x000000020400780c */ /* 0x040fe20003f06070 */
[----:B------:R-:W-:-:S04]  /*0ff0*/  IMAD R2, R4, 0x4, R3 ;  /* 0x0000000404027824 */ /* 0x000fc800078e0203 */
[----:B------:R-:W-:-:S05]  /*1000*/  IMAD R7, R11, 0x4, R2 ;  /* 0x000000040b077824 */ /* 0x000fca00078e0202 */
[----:B------:R0:W-:Y:S01]  /*1010*/  STS [R7], R0 ;  /* 0x0000000007007388 */ /* 0x0001e20000000800 */
[----:B------:R-:W-:Y:S06]  /*1020*/  BAR.SYNC.DEFER_BLOCKING 0x0 ;  /* 0x0000000000007b1d */ /* 0x000fec0000010000 */
[----:B------:R-:W-:Y:S05]  /*1030*/  @!P0 BRA `(.L_x_14) ;  /* 0x0000000000308947 */ /* 0x000fea0003800000 */
[----:B0-----:R-:W-:-:S07]  /*1040*/  MOV R0, R4 ;  /* 0x0000000400007202 */ /* 0x001fce0000000f00 */
.L_x_15:
[----:B------:R-:W-:-:S04]  /*1050*/  SHF.R.U32.HI R8, RZ, 0x1, R0 ;  /* 0x00000001ff087819 */ /* 0x000fc80000011600 */
[----:B------:R-:W-:-:S13]  /*1060*/  ISETP.GE.U32.AND P0, PT, R11, R8, PT ;  /* 0x000000080b00720c */ /* 0x000fda0003f06070 */
[----:B------:R-:W-:Y:S01]  /*1070*/  @!P0 IMAD R3, R8, 0x4, R7 ;  /* 0x0000000408038824 */ /* 0x000fe200078e0207 */
[----:B------:R-:W-:Y:S05]  /*1080*/  @!P0 LDS R6, [R7] ;  /* 0x0000000007068984 */ /* 0x000fea0000000800 */
[----:B------:R-:W0:Y:S02]  /*1090*/  @!P0 LDS R3, [R3] ;  /* 0x0000000003038984 */ /* 0x000e240000000800 */
[----:B0-----:R-:W-:-:S05]  /*10a0*/  @!P0 FADD R6, R3, R6 ;  /* 0x0000000603068221 */ /* 0x001fca0000000000 */
[----:B------:R1:W-:Y:S01]  /*10b0*/  @!P0 STS [R7], R6 ;  /* 0x0000000607008388 */ /* 0x0003e20000000800 */
[----:B------:R-:W-:Y:S01]  /*10c0*/  BAR.SYNC.DEFER_BLOCKING 0x0 ;  /* 0x0000000000007b1d */ /* 0x000fe20000010000 */
[----:B------:R-:W-:Y:S01]  /*10d0*/  ISETP.GT.U32.AND P0, PT, R0, 0x3, PT ;  /* 0x000000030000780c */ /* 0x000fe20003f04070 */
[----:B------:R-:W-:-:S12]  /*10e0*/  IMAD.MOV.U32 R0, RZ, RZ, R8 ;  /* 0x000000ffff007224 */ /* 0x000fd800078e0008 */
[----:B-1----:R-:W-:Y:S05]  /*10f0*/  @P0 BRA `(.L_x_15) ;  /* 0xfffffffc00d40947 */ /* 0x002fea000383ffff */
.L_x_14:
[----:B------:R-:W1:Y:S01]  /*1100*/  LDS R3, [R2] ;  /* 0x0000000002037984 */ /* 0x000e620000000800 */
[----:B------:R-:W3:Y:S01]  /*1110*/  LDCU.64 UR4, c[0x0][0x388] ;  /* 0x00007100ff0477ac */ /* 0x000ee20008000a00 */
[----:B------:R-:W-:Y:S01]  /*1120*/  ISETP.NE.AND P0, PT, R11, RZ, PT ;  /* 0x000000ff0b00720c */ /* 0x000fe20003f05270 */
[----:B------:R-:W-:Y:S01]  /*1130*/  BSSY.RECONVERGENT B0, `(.L_x_16) ;  /* 0x000002d000007945 */ /* 0x000fe20003800200 */
[----:B---3--:R-:W-:-:S04]  /*1140*/  ULEA UR4, UP0, UR6, UR4, 0x2 ;  /* 0x0000000406047291 */ /* 0x008fc8000f8010ff */
[----:B------:R-:W-:Y:S02]  /*1150*/  ULEA.HI.X UR6, UR6, UR5, URZ, 0x2, UP0 ;  /* 0x0000000506067291 */ /* 0x000fe400080f14ff */
[----:B------:R-:W-:-:S04]  /*1160*/  MOV R8, UR4 ;  /* 0x0000000400087c02 */ /* 0x000fc80008000f00 */
[----:B------:R-:W-:Y:S02]  /*1170*/  IMAD.U32 R9, RZ, RZ, UR6 ;  /* 0x00000006ff097e24 */ /* 0x000fe4000f8e00ff */
[----:B-1----:R-:W-:Y:S01]  /*1180*/  FADD R3, R3, 9.999999682655225389e-21 ;  /* 0x1e3ce50803037421 */ /* 0x002fe20000000000 */
[----:B------:R-:W-:Y:S06]  /*1190*/  @P0 BRA `(.L_x_17) ;  /* 0x0000000000980947 */ /* 0x000fec0003800000 */
[----:B0-----:R-:W3:Y:S01]  /*11a0*/  LDG.E R0, desc[UR8][R8.64] ;  /* 0x0000000808007981 */ /* 0x001ee2000c1e1900 */
[----:B------:R-:W0:Y:S01]  /*11b0*/  LDC.64 R6, c[0x0][0x380] ;  /* 0x0000e000ff067b82 */ /* 0x000e220000000a00 */
[----:B------:R-:W-:Y:S01]  /*11c0*/  IMAD.MOV.U32 R15, RZ, RZ, 0x3e055027 ;  /* 0x3e055027ff0f7424 */ /* 0x000fe200078e00ff */
[----:B---3--:R-:W-:-:S04]  /*11d0*/  IADD3 R2, P0, PT, R0, UR10, RZ ;  /* 0x0000000a00027c10 */ /* 0x008fc8000ff1e0ff */
[----:B------:R-:W-:Y:S02]  /*11e0*/  LEA.HI.X.SX32 R0, R0, UR7, 0x1, P0 ;  /* 0x0000000700007c11 */ /* 0x000fe400080f0eff */
[----:B0-----:R-:W-:-:S04]  /*11f0*/  LEA R6, P0, R2, R6, 0x2 ;  /* 0x0000000602067211 */ /* 0x001fc800078010ff */
[----:B------:R-:W-:-:S05]  /*1200*/  LEA.HI.X R7, R2, R7, R0, 0x2, P0 ;  /* 0x0000000702077211 */ /* 0x000fca00000f1400 */
[----:B------:R0:W3:Y:S01]  /*1210*/  LDG.E R0, desc[UR8][R6.64] ;  /* 0x0000000806007981 */ /* 0x0000e2000c1e1900 */
[C---:B------:R-:W-:Y:S01]  /*1220*/  FMUL R2, R3.reuse, 8388608 ;  /* 0x4b00000003027820 */ /* 0x040fe20000400000 */
[----:B------:R-:W-:-:S04]  /*1230*/  FSETP.GEU.AND P0, PT, R3, 1.175494350822287508e-38, PT ;  /* 0x008000000300780b */ /* 0x000fc80003f0e000 */
[----:B------:R-:W-:Y:S02]  /*1240*/  FSEL R2, R2, R3, !P0 ;  /* 0x0000000302027208 */ /* 0x000fe40004000000 */
[----:B0-----:R-:W-:-:S03]  /*1250*/  FSEL R6, RZ, -23, P0 ;  /* 0xc1b80000ff067808 */ /* 0x001fc60000000000 */
[C---:B------:R-:W-:Y:S01]  /*1260*/  VIADD R10, R2.reuse, 0xc0d55555 ;  /* 0xc0d55555020a7836 */ /* 0x040fe20000000000 */
[----:B------:R-:W-:-:S04]  /*1270*/  ISETP.GT.U32.AND P0, PT, R2, 0x7f7fffff, PT ;  /* 0x7f7fffff0200780c */ /* 0x000fc80003f04070 */
[----:B------:R-:W-:-:S04]  /*1280*/  LOP3.LUT R13, R10, 0xff800000, RZ, 0xc0, !PT ;  /* 0xff8000000a0d7812 */ /* 0x000fc800078ec0ff */
[-C--:B------:R-:W-:Y:S02]  /*1290*/  IADD3 R10, PT, PT, R2, -R13.reuse, RZ ;  /* 0x8000000d020a7210 */ /* 0x080fe40007ffe0ff */
[----:B------:R-:W-:-:S03]  /*12a0*/  I2FP.F32.S32 R13, R13 ;  /* 0x0000000d000d7245 */ /* 0x000fc60000201400 */
[----:B------:R-:W-:Y:S02]  /*12b0*/  FADD R10, R10, -1 ;  /* 0xbf8000000a0a7421 */ /* 0x000fe40000000000 */
[----:B------:R-:W-:Y:S02]  /*12c0*/  FFMA R13, R13, 1.1920928955078125e-07, R6 ;  /* 0x340000000d0d7823 */ /* 0x000fe40000000006 */
[C---:B------:R-:W-:Y:S01]  /*12d0*/  FFMA R15, R10.reuse, -R15, 0.14084610342979431152 ;  /* 0x3e1039f60a0f7423 */ /* 0x040fe2000000080f */
[----:B------:R-:W0:Y:S03]  /*12e0*/  LDC.64 R6, c[0x0][0x3a0] ;  /* 0x0000e800ff067b82 */ /* 0x000e260000000a00 */
[----:B------:R-:W-:-:S04]  /*12f0*/  FFMA R15, R10, R15, -0.12148627638816833496 ;  /* 0xbdf8cdcc0a0f7423 */ /* 0x000fc8000000000f */
[----:B------:R-:W-:-:S04]  /*1300*/  FFMA R15, R10, R15, 0.13980610668659210205 ;  /* 0x3e0f29550a0f7423 */ /* 0x000fc8000000000f */
[----:B------:R-:W-:-:S04]  /*1310*/  FFMA R15, R10, R15, -0.16684235632419586182 ;  /* 0xbe2ad8b90a0f7423 */ /* 0x000fc8000000000f */
[----:B------:R-:W-:-:S04]  /*1320*/  FFMA R15, R10, R15, 0.20012299716472625732 ;  /* 0x3e4ced0b0a0f7423 */ /* 0x000fc8000000000f */
[----:B------:R-:W-:-:S04]  /*1330*/  FFMA R15, R10, R15, -0.24999669194221496582 ;  /* 0xbe7fff220a0f7423 */ /* 0x000fc8000000000f */
[----:B------:R-:W-:-:S04]  /*1340*/  FFMA R15, R10, R15, 0.33333182334899902344 ;  /* 0x3eaaaa780a0f7423 */ /* 0x000fc8000000000f */
[----:B------:R-:W-:-:S04]  /*1350*/  FFMA R15, R10, R15, -0.5 ;  /* 0xbf0000000a0f7423 */ /* 0x000fc8000000000f */
[----:B------:R-:W-:-:S04]  /*1360*/  FMUL R15, R10, R15 ;  /* 0x0000000f0a0f7220 */ /* 0x000fc80000400000 */
[----:B------:R-:W-:Y:S01]  /*1370*/  FFMA R10, R10, R15, R10 ;  /* 0x0000000f0a0a7223 */ /* 0x000fe2000000000a */
[----:B------:R-:W-:-:S03]  /*1380*/  IMAD.MOV.U32 R15, RZ, RZ, 0x7f800000 ;  /* 0x7f800000ff0f7424 */ /* 0x000fc600078e00ff */
[----:B------:R-:W-:Y:S01]  /*1390*/  FFMA R10, R13, 0.69314718246459960938, R10 ;  /* 0x3f3172180d0a7823 */ /* 0x000fe2000000000a */
[C---:B------:R-:W-:Y:S01]  /*13a0*/  @P0 FFMA R10, R2.reuse, R15, +INF ;  /* 0x7f800000020a0423 */ /* 0x040fe2000000000f */
[----:B------:R-:W-:-:S04]  /*13b0*/  FSETP.NEU.AND P0, PT, R2, RZ, PT ;  /* 0x000000ff0200720b */ /* 0x000fc80003f0d000 */
[----:B------:R-:W-:-:S05]  /*13c0*/  FSEL R10, R10, -INF , P0 ;  /* 0xff8000000a0a7808 */ /* 0x000fca0000000000 */
[----:B--2---:R-:W-:-:S04]  /*13d0*/  FADD R13, R5, R10 ;  /* 0x0000000a050d7221 */ /* 0x004fc80000000000 */
[----:B---3--:R-:W-:-:S05]  /*13e0*/  FADD R13, -R0, R13 ;  /* 0x0000000d000d7221 */ /* 0x008fca0000000100 */
[----:B0-----:R1:W-:Y:S02]  /*13f0*/  REDG.E.ADD.F32.FTZ.RN.STRONG.GPU desc[UR8][R6.64], R13 ;  /* 0x0000000d060079a6 */ /* 0x0013e4000c12f308 */
.L_x_17:
[----:B------:R-:W-:Y:S05]  /*1400*/  BSYNC.RECONVERGENT B0 ;  /* 0x0000000000007941 */ /* 0x000fea0003800200 */
.L_x_16:
[----:B------:R-:W3:Y:S02]  /*1410*/  LDCU.64 UR4, c[0x0][0x398] ;  /* 0x00007300ff0477ac */ /* 0x000ee40008000a00 */
[----:B---3--:R-:W-:-:S04]  /*1420*/  ISETP.NE.U32.AND P0, PT, RZ, UR4, PT ;  /* 0x00000004ff007c0c */ /* 0x008fc8000bf05070 */
[----:B------:R-:W-:-:S13]  /*1430*/  ISETP.NE.AND.EX P0, PT, RZ, UR5, PT, P0 ;  /* 0x00000005ff007c0c */ /* 0x000fda000bf05300 */
[----:B------:R-:W-:Y:S05]  /*1440*/  @!P0 EXIT ;  /* 0x000000000000894d */ /* 0x000fea0003800000 */
[----:B------:R-:W0:Y:S02]  /*1450*/  LDCU.64 UR4, c[0x0][0x390] ;  /* 0x00007200ff0477ac */ /* 0x000e240008000a00 */
[----:B0-----:R-:W-:Y:S02]  /*1460*/  I2FP.F32.U32 R0, UR4 ;  /* 0x0000000400007c45 */ /* 0x001fe40008201000 */
[----:B------:R-:W-:Y:S02]  /*1470*/  ISETP.GE.AND P3, PT, R11, UR5, PT ;  /* 0x000000050b007c0c */ /* 0x000fe4000bf66270 */
[----:B------:R-:W-:-:S04]  /*1480*/  IADD3 R2, PT, PT, R0, 0x1800000, RZ ;  /* 0x0180000000027810 */ /* 0x000fc80007ffe0ff */
[----:B------:R-:W-:-:S04]  /*1490*/  LOP3.LUT R2, R2, 0x7f800000, RZ, 0xc0, !PT ;  /* 0x7f80000002027812 */ /* 0x000fc800078ec0ff */
[----:B------:R-:W-:-:S13]  /*14a0*/  ISETP.GT.U32.AND P0, PT, R2, 0x1ffffff, PT ;  /* 0x01ffffff0200780c */ /* 0x000fda0003f04070 */
[----:B------:R-:W-:Y:S05]  /*14b0*/  @P0 BRA `(.L_x_18) ;  /* 0x0000000000100947 */ /* 0x000fea0003800000 */
[----:B------:R-:W-:-:S07]  /*14c0*/  MOV R2, 0x14e0 ;  /* 0x000014e000027802 */ /* 0x000fce0000000f00 */
[----:B-12---:R-:W-:Y:S05]  /*14d0*/  CALL.REL.NOINC `($__internal_0_$__cuda_sm20_rcp_rn_f32_slowpath) ;  /* 0x0000000c00f07944 */ /* 0x006fea0003c00000 */
[----:B------:R-:W-:Y:S01]  /*14e0*/  IMAD.MOV.U32 R6, RZ, RZ, R0 ;  /* 0x000000ffff067224 */ /* 0x000fe200078e0000 */
[----:B------:R-:W-:Y:S06]  /*14f0*/  BRA `(.L_x_19) ;  /* 0x0000000000107947 */ /* 0x000fec0003800000 */
.L_x_18:
[----:B-1----:R-:W0:Y:S02]  /*1500*/  MUFU.RCP R7, R0 ;  /* 0x0000000000077308 */ /* 0x002e240000001000 */
[----:B0-----:R-:W-:-:S04]  /*1510*/  FFMA R2, R0, R7, -1 ;  /* 0xbf80000000027423 */ /* 0x001fc80000000007 */
[----:B------:R-:W-:-:S04]  /*1520*/  FADD.FTZ R2, -R2, -RZ ;  /* 0x800000ff02027221 */ /* 0x000fc80000010100 */
[----:B------:R-:W-:-:S07]  /*1530*/  FFMA R6, R7, R2, R7 ;  /* 0x0000000207067223 */ /* 0x000fce0000000007 */
.L_x_19:
[----:B------:R-:W-:Y:S05]  /*1540*/  @P3 EXIT ;  /* 0x000000000000394d */ /* 0x000fea0003800000 */
[----:B------:R-:W0:Y:S01]  /*1550*/  I2F.U32.RP R2, R4 ;  /* 0x0000000400027306 */ /* 0x000e220000209000 */
[----:B------:R-:W1:Y:S01]  /*1560*/  LDCU UR4, c[0x0][0x394] ;  /* 0x00007280ff0477ac */ /* 0x000e620008000800 */
[----:B------:R-:W-:Y:S01]  /*1570*/  IMAD.IADD R0, R11, 0x1, R4 ;  /* 0x000000010b007824 */ /* 0x000fe200078e0204 */
[----:B------:R3:W5:Y:S01]  /*1580*/  LDG.E R7, desc[UR8][R8.64] ;  /* 0x0000000808077981 */ /* 0x000762000c1e1900 */
[----:B------:R-:W-:Y:S01]  /*1590*/  ISETP.NE.U32.AND P2, PT, R4, RZ, PT ;  /* 0x000000ff0400720c */ /* 0x000fe20003f45070 */
[----:B------:R-:W4:Y:S01]  /*15a0*/  LDCU.64 UR12, c[0x0][0x398] ;  /* 0x00007300ff0c77ac */ /* 0x000f220008000a00 */
[----:B------:R-:W-:Y:S02]  /*15b0*/  BSSY.RECONVERGENT B0, `(.L_x_20) ;  /* 0x000004a000007945 */ /* 0x000fe40003800200 */
[----:B0-----:R-:W0:Y:S01]  /*15c0*/  MUFU.RCP R2, R2 ;  /* 0x0000000200027308 */ /* 0x001e220000001000 */
[C---:B-1----:R-:W-:Y:S02]  /*15d0*/  ISETP.GE.AND P0, PT, R0.reuse, UR4, PT ;  /* 0x0000000400007c0c */ /* 0x042fe4000bf06270 */
[----:B------:R-:W-:Y:S01]  /*15e0*/  VIMNMX R15, PT, PT, R0, UR4, !PT ;  /* 0x00000004000f7c48 */ /* 0x000fe2000ffe0100 */
[----:B------:R-:W1:Y:S01]  /*15f0*/  LDCU.64 UR4, c[0x0][0x380] ;  /* 0x00007000ff0477ac */ /* 0x000e620008000a00 */
[----:B------:R-:W-:-:S04]  /*1600*/  SEL R14, RZ, 0x1, P0 ;  /* 0x00000001ff0e7807 */ /* 0x000fc80000000000 */
[----:B------:R-:W-:Y:S01]  /*1610*/  IADD3 R15, PT, PT, R15, -R0, -R14 ;  /* 0x800000000f0f7210 */ /* 0x000fe20007ffe80e */
[----:B0-----:R-:W-:-:S04]  /*1620*/  VIADD R12, R2, 0xffffffe ;  /* 0x0ffffffe020c7836 */ /* 0x001fc80000000000 */
[----:B------:R0:W2:Y:S02]  /*1630*/  F2I.FTZ.U32.TRUNC.NTZ R13, R12 ;  /* 0x0000000c000d7305 */ /* 0x0000a4000021f000 */
[----:B0-----:R-:W-:Y:S01]  /*1640*/  IMAD.MOV.U32 R12, RZ, RZ, RZ ;  /* 0x000000ffff0c7224 */ /* 0x001fe200078e00ff */
[----:B--2---:R-:W-:-:S05]  /*1650*/  IADD3 R17, PT, PT, RZ, -R13, RZ ;  /* 0x8000000dff117210 */ /* 0x004fca0007ffe0ff */
[----:B---3--:R-:W-:-:S04]  /*1660*/  IMAD R9, R17, R4, RZ ;  /* 0x0000000411097224 */ /* 0x008fc800078e02ff */
[----:B------:R-:W-:-:S06]  /*1670*/  IMAD.HI.U32 R2, R13, R9, R12 ;  /* 0x000000090d027227 */ /* 0x000fcc00078e000c */
        /* <DEDUP_REMOVED lines=9> */
[----:B------:R-:W-:-:S05]  /*1710*/  IMAD.IADD R14, R14, 0x1, R9 ;  /* 0x000000010e0e7824 */ /* 0x000fca00078e0209 */
[----:B------:R-:W-:-:S04]  /*1720*/  LOP3.LUT R0, R14, 0x3, RZ, 0xc0, !PT ;  /* 0x000000030e007812 */ /* 0x000fc800078ec0ff */
[----:B------:R-:W-:-:S13]  /*1730*/  ISETP.NE.AND P0, PT, R0, 0x3, PT ;  /* 0x000000030000780c */ /* 0x000fda0003f05270 */
[----:B-1--4-:R-:W-:Y:S05]  /*1740*/  @!P0 BRA `(.L_x_21) ;  /* 0x0000000000c08947 */ /* 0x012fea0003800000 */
[----:B------:R-:W-:Y:S01]  /*1750*/  VIADD R0, R14, 0x1 ;  /* 0x000000010e007836 */ /* 0x000fe20000000000 */
[C---:B------:R-:W-:Y:S01]  /*1760*/  IADD3 R12, P0, PT, R11.reuse, UR10, RZ ;  /* 0x0000000a0b0c7c10 */ /* 0x040fe2000ff1e0ff */
[----:B-----5:R-:W-:-:S03]  /*1770*/  IMAD.IADD R15, R11, 0x1, -R7 ;  /* 0x000000010b0f7824 */ /* 0x020fc600078e0a07 */
[----:B------:R-:W-:Y:S02]  /*1780*/  IADD3.X R13, PT, PT, RZ, UR7, RZ, P0, !PT ;  /* 0x00000007ff0d7c10 */ /* 0x000fe400087fe4ff */
[----:B------:R-:W-:Y:S02]  /*1790*/  LOP3.LUT R0, R0, 0x3, RZ, 0xc0, !PT ;  /* 0x0000000300007812 */ /* 0x000fe400078ec0ff */
[C---:B------:R-:W-:Y:S01]  /*17a0*/  SHF.L.U64.HI R13, R12.reuse, 0x2, R13 ;  /* 0x000000020c0d7819 */ /* 0x040fe2000001020d */
[----:B------:R-:W-:Y:S01]  /*17b0*/  IMAD.SHL.U32 R12, R12, 0x4, RZ ;  /* 0x000000040c0c7824 */ /* 0x000fe200078e00ff */
[C---:B------:R-:W-:Y:S01]  /*17c0*/  IADD3 R10, PT, PT, -R0.reuse, RZ, RZ ;  /* 0x000000ff000a7210 */ /* 0x040fe20007ffe1ff */
[----:B------:R-:W-:-:S07]  /*17d0*/  IMAD R11, R0, R4, R11 ;  /* 0x00000004000b7224 */ /* 0x000fce00078e020b */
.L_x_24:
[----:B0-----:R-:W-:-:S04]  /*17e0*/  IADD3 R8, P0, PT, R12, UR4, RZ ;  /* 0x000000040c087c10 */ /* 0x001fc8000ff1e0ff */
[----:B------:R-:W-:-:S05]  /*17f0*/  IADD3.X R9, PT, PT, R13, UR5, RZ, P0, !PT ;  /* 0x000000050d097c10 */ /* 0x000fca00087fe4ff */
[----:B------:R0:W2:Y:S01]  /*1800*/  LDG.E R8, desc[UR8][R8.64] ;  /* 0x0000000808087981 */ /* 0x0000a2000c1e1900 */
[----:B------:R-:W-:Y:S01]  /*1810*/  IMAD.MOV.U32 R17, RZ, RZ, 0x3bbb989d ;  /* 0x3bbb989dff117424 */ /* 0x000fe200078e00ff */
[----:B------:R-:W0:Y:S01]  /*1820*/  MUFU.RCP R16, R3 ;  /* 0x0000000300107308 */ /* 0x000e220000001000 */
[----:B------:R-:W-:Y:S01]  /*1830*/  IMAD.MOV.U32 R19, RZ, RZ, 0x437c0000 ;  /* 0x437c0000ff137424 */ /* 0x000fe200078e00ff */
[----:B------:R-:W-:Y:S01]  /*1840*/  BSSY.RECONVERGENT B1, `(.L_x_22) ;  /* 0x0000014000017945 */ /* 0x000fe20003800200 */
[----:B0-----:R-:W-:-:S04]  /*1850*/  FFMA R9, -R3, R16, 1 ;  /* 0x3f80000003097423 */ /* 0x001fc80000000110 */
[----:B------:R-:W-:Y:S01]  /*1860*/  FFMA R9, R16, R9, R16 ;  /* 0x0000000910097223 */ /* 0x000fe20000000010 */
[----:B--2---:R-:W-:-:S04]  /*1870*/  FADD R0, -R5, R8 ;  /* 0x0000000805007221 */ /* 0x004fc80000000100 */
[----:B------:R-:W-:-:S04]  /*1880*/  FFMA.SAT R2, R0, R17, 0.5 ;  /* 0x3f00000000027423 */ /* 0x000fc80000002011 */
[----:B------:R-:W-:-:S04]  /*1890*/  FFMA.RM R2, R2, R19, 12582913 ;  /* 0x4b40000102027423 */ /* 0x000fc80000004013 */
[----:B------:R-:W-:-:S04]  /*18a0*/  FADD R17, R2, -12583039 ;  /* 0xcb40007f02117421 */ /* 0x000fc80000000000 */
[----:B------:R-:W-:-:S04]  /*18b0*/  FFMA R17, R0, 1.4426950216293334961, -R17 ;  /* 0x3fb8aa3b00117823 */ /* 0x000fc80000000811 */
[----:B------:R-:W-:Y:S01]  /*18c0*/  FFMA R17, R0, 1.925963033500011079e-08, R17 ;  /* 0x32a5706000117823 */ /* 0x000fe20000000011 */
[----:B------:R-:W-:-:S05]  /*18d0*/  SHF.L.U32 R0, R2, 0x17, RZ ;  /* 0x0000001702007819 */ /* 0x000fca00000006ff */
[----:B------:R-:W0:Y:S02]  /*18e0*/  MUFU.EX2 R17, R17 ;  /* 0x0000001100117308 */ /* 0x000e240000000800 */
[----:B0-----:R-:W-:-:S06]  /*18f0*/  FMUL R0, R0, R17 ;  /* 0x0000001100007220 */ /* 0x001fcc0000400000 */
[----:B------:R-:W0:Y:S01]  /*1900*/  FCHK P0, R0, R3 ;  /* 0x0000000300007302 */ /* 0x000e220000000000 */
[----:B------:R-:W-:-:S04]  /*1910*/  FFMA R2, R0, R9, RZ ;  /* 0x0000000900027223 */ /* 0x000fc800000000ff */
[----:B------:R-:W-:-:S04]  /*1920*/  FFMA R8, -R3, R2, R0 ;  /* 0x0000000203087223 */ /* 0x000fc80000000100 */
[----:B------:R-:W-:Y:S01]  /*1930*/  FFMA R2, R9, R8, R2 ;  /* 0x0000000809027223 */ /* 0x000fe20000000002 */
[----:B0-----:R-:W-:Y:S06]  /*1940*/  @!P0 BRA `(.L_x_23) ;  /* 0x00000000000c8947 */ /* 0x001fec0003800000 */
[----:B------:R-:W-:-:S07]  /*1950*/  MOV R2, 0x1970 ;  /* 0x0000197000027802 */ /* 0x000fce0000000f00 */
[----:B------:R-:W-:Y:S05]  /*1960*/  CALL.REL.NOINC `($__internal_1_$__cuda_sm3x_div_rn_noftz_f32_slowpath) ;  /* 0x0000000c00a07944 */ /* 0x000fea0003c00000 */
[----:B------:R-:W-:-:S07]  /*1970*/  IMAD.MOV.U32 R2, RZ, RZ, R0 ;  /* 0x000000ffff027224 */ /* 0x000fce00078e0000 */
.L_x_23:
[----:B------:R-:W-:Y:S05]  /*1980*/  BSYNC.RECONVERGENT B1 ;  /* 0x0000000000017941 */ /* 0x000fea0003800200 */
.L_x_22:
[----:B------:R-:W-:Y:S01]  /*1990*/  ISETP.NE.AND P0, PT, R15, RZ, PT ;  /* 0x000000ff0f00720c */ /* 0x000fe20003f05270 */
[----:B------:R-:W-:Y:S01]  /*19a0*/  VIADD R10, R10, 0x1 ;  /* 0x000000010a0a7836 */ /* 0x000fe20000000000 */
[----:B------:R-:W-:Y:S02]  /*19b0*/  IADD3 R15, PT, PT, R4, R15, RZ ;  /* 0x0000000f040f7210 */ /* 0x000fe40007ffe0ff */
[----:B------:R-:W-:Y:S02]  /*19c0*/  FSEL R9, RZ, 1, P0 ;  /* 0x3f800000ff097808 */ /* 0x000fe40000000000 */
[----:B------:R-:W-:-:S03]  /*19d0*/  IADD3 R8, P0, PT, R12, UR12, RZ ;  /* 0x0000000c0c087c10 */ /* 0x000fc6000ff1e0ff */
[----:B------:R-:W-:Y:S01]  /*19e0*/  FADD R17, -R9, R2 ;  /* 0x0000000209117221 */ /* 0x000fe20000000100 */
[----:B------:R-:W-:Y:S01]  /*19f0*/  IADD3.X R9, PT, PT, R13, UR13, RZ, P0, !PT ;  /* 0x0000000d0d097c10 */ /* 0x000fe200087fe4ff */
[----:B------:R-:W-:Y:S01]  /*1a00*/  IMAD.WIDE.U32 R12, R4, 0x4, R12 ;  /* 0x00000004040c7825 */ /* 0x000fe200078e000c */
[----:B------:R-:W-:-:S03]  /*1a10*/  ISETP.NE.AND P0, PT, R10, RZ, PT ;  /* 0x000000ff0a00720c */ /* 0x000fc60003f05270 */
[----:B------:R-:W-:-:S05]  /*1a20*/  FMUL R17, R17, R6 ;  /* 0x0000000611117220 */ /* 0x000fca0000400000 */
[----:B------:R0:W-:Y:S05]  /*1a30*/  STG.E desc[UR8][R8.64], R17 ;  /* 0x0000001108007986 */ /* 0x0001ea000c101908 */
[----:B------:R-:W-:Y:S05]  /*1a40*/  @P0 BRA `(.L_x_24) ;  /* 0xfffffffc00640947 */ /* 0x000fea000383ffff */
.L_x_21:
[----:B------:R-:W-:Y:S05]  /*1a50*/  BSYNC.RECONVERGENT B0 ;  /* 0x0000000000007941 */ /* 0x000fea0003800200 */
.L_x_20:
[----:B------:R-:W-:Y:S01]  /*1a60*/  ISETP.GE.U32.AND P0, PT, R14, 0x3, PT ;  /* 0x000000030e00780c */ /* 0x000fe20003f06070 */
[----:B------:R-:W1:Y:S01]  /*1a70*/  LDCU UR6, c[0x0][0x394] ;  /* 0x00007280ff0677ac */ /* 0x000e620008000800 */
[----:B------:R-:W2:Y:S01]  /*1a80*/  LDCU.64 UR14, c[0x0][0x380] ;  /* 0x00007000ff0e77ac */ /* 0x000ea20008000a00 */
[----:B------:R-:W3:Y:S10]  /*1a90*/  LDCU.64 UR16, c[0x0][0x398] ;  /* 0x00007300ff1077ac */ /* 0x000ef40008000a00 */
[----:B-123--:R-:W-:Y:S05]  /*1aa0*/  @!P0 EXIT ;  /* 0x000000000000894d */ /* 0x00efea0003800000 */
.L_x_33:
[----:B------:R-:W-:-:S05]  /*1ab0*/  IADD3 R12, P0, PT, R11, UR10, RZ ;  /* 0x0000000a0b0c7c10 */ /* 0x000fca000ff1e0ff */
[----:B0-----:R-:W-:Y:S02]  /*1ac0*/  IMAD.X R9, RZ, RZ, UR7, P0 ;  /* 0x00000007ff097e24 */ /* 0x001fe400080e06ff */
[----:B------:R-:W-:-:S03]  /*1ad0*/  IMAD.SHL.U32 R13, R12, 0x4, RZ ;  /* 0x000000040c0d7824 */ /* 0x000fc600078e00ff */
[----:B------:R-:W-:Y:S02]  /*1ae0*/  SHF.L.U64.HI R12, R12, 0x2, R9 ;  /* 0x000000020c0c7819 */ /* 0x000fe40000010209 */
[----:B------:R-:W-:-:S04]  /*1af0*/  IADD3 R8, P0, PT, R13, UR14, RZ ;  /* 0x0000000e0d087c10 */ /* 0x000fc8000ff1e0ff */
[----:B------:R-:W-:-:S05]  /*1b00*/  IADD3.X R9, PT, PT, R12, UR15, RZ, P0, !PT ;  /* 0x0000000f0c097c10 */ /* 0x000fca00087fe4ff */
[----:B------:R0:W2:Y:S01]  /*1b10*/  LDG.E R8, desc[UR8][R8.64] ;  /* 0x0000000808087981 */ /* 0x0000a2000c1e1900 */
[----:B------:R-:W-:Y:S02]  /*1b20*/  HFMA2 R15, -RZ, RZ, 0.96630859375, -0.0022525787353515625 ;  /* 0x3bbb989dff0f7431 */ /* 0x000fe400000001ff */
[----:B------:R-:W-:Y:S01]  /*1b30*/  IMAD.MOV.U32 R17, RZ, RZ, 0x437c0000 ;  /* 0x437c0000ff117424 */ /* 0x000fe200078e00ff */
[----:B------:R-:W0:Y:S01]  /*1b40*/  MUFU.RCP R10, R3 ;  /* 0x00000003000a7308 */ /* 0x000e220000001000 */
[----:B------:R-:W-:Y:S01]  /*1b50*/  BSSY.RECONVERGENT B0, `(.L_x_25) ;  /* 0x0000014000007945 */ /* 0x000fe20003800200 */
[----:B0-----:R-:W-:Y:S01]  /*1b60*/  FFMA R9, -R3, R10, 1 ;  /* 0x3f80000003097423 */ /* 0x001fe2000000010a */
[----:B--2---:R-:W-:-:S04]  /*1b70*/  FADD R0, -R5, R8 ;  /* 0x0000000805007221 */ /* 0x004fc80000000100 */
[----:B------:R-:W-:-:S04]  /*1b80*/  FFMA.SAT R2, R0, R15, 0.5 ;  /* 0x3f00000000027423 */ /* 0x000fc8000000200f */
[----:B------:R-:W-:-:S04]  /*1b90*/  FFMA.RM R2, R2, R17, 12582913 ;  /* 0x4b40000102027423 */ /* 0x000fc80000004011 */
[C---:B------:R-:W-:Y:S01]  /*1ba0*/  FADD R15, R2.reuse, -12583039 ;  /* 0xcb40007f020f7421 */ /* 0x040fe20000000000 */
[----:B------:R-:W-:-:S03]  /*1bb0*/  IMAD.SHL.U32 R2, R2, 0x800000, RZ ;  /* 0x0080000002027824 */ /* 0x000fc600078e00ff */
[----:B------:R-:W-:-:S04]  /*1bc0*/  FFMA R15, R0, 1.4426950216293334961, -R15 ;  /* 0x3fb8aa3b000f7823 */ /* 0x000fc8000000080f */
[----:B------:R-:W-:Y:S01]  /*1bd0*/  FFMA R15, R0, 1.925963033500011079e-08, R15 ;  /* 0x32a57060000f7823 */ /* 0x000fe2000000000f */
[----:B------:R-:W-:-:S05]  /*1be0*/  FFMA R0, R10, R9, R10 ;  /* 0x000000090a007223 */ /* 0x000fca000000000a */
[----:B------:R-:W0:Y:S02]  /*1bf0*/  MUFU.EX2 R15, R15 ;  /* 0x0000000f000f7308 */ /* 0x000e240000000800 */
[----:B0-----:R-:W-:-:S06]  /*1c00*/  FMUL R8, R2, R15 ;  /* 0x0000000f02087220 */ /* 0x001fcc0000400000 */
[----:B------:R-:W0:Y:S01]  /*1c10*/  FCHK P0, R8, R3 ;  /* 0x0000000308007302 */ /* 0x000e220000000000 */
[----:B------:R-:W-:-:S04]  /*1c20*/  FFMA R2, R0, R8, RZ ;  /* 0x0000000800027223 */ /* 0x000fc800000000ff */
[----:B------:R-:W-:-:S04]  /*1c30*/  FFMA R9, -R3, R2, R8 ;  /* 0x0000000203097223 */ /* 0x000fc80000000108 */
[----:B------:R-:W-:Y:S01]  /*1c40*/  FFMA R0, R0, R9, R2 ;  /* 0x0000000900007223 */ /* 0x000fe20000000002 */
[----:B0-----:R-:W-:Y:S06]  /*1c50*/  @!P0 BRA `(.L_x_26) ;  /* 0x00000000000c8947 */ /* 0x001fec0003800000 */
[----:B------:R-:W-:Y:S02]  /*1c60*/  MOV R0, R8 ;  /* 0x0000000800007202 */ /* 0x000fe40000000f00 */
[----:B------:R-:W-:-:S07]  /*1c70*/  MOV R2, 0x1c90 ;  /* 0x00001c9000027802 */ /* 0x000fce0000000f00 */
[----:B-----5:R-:W-:Y:S05]  /*1c80*/  CALL.REL.NOINC `($__internal_1_$__cuda_sm3x_div_rn_noftz_f32_slowpath) ;  /* 0x0000000800d87944 */ /* 0x020fea0003c00000 */
.L_x_26:
[----:B------:R-:W-:Y:S05]  /*1c90*/  BSYNC.RECONVERGENT B0 ;  /* 0x0000000000007941 */ /* 0x000fea0003800200 */
.L_x_25:
[----:B------:R-:W-:Y:S01]  /*1ca0*/  IMAD.IADD R10, R4, 0x1, R11 ;  /* 0x00000001040a7824 */ /* 0x000fe200078e020b */
[----:B-----5:R-:W-:-:S04]  /*1cb0*/  ISETP.NE.AND P0, PT, R11, R7, PT ;  /* 0x000000070b00720c */ /* 0x020fc80003f05270 */
[----:B------:R-:W-:Y:S02]  /*1cc0*/  IADD3 R2, P1, PT, R10, UR10, RZ ;  /* 0x0000000a0a027c10 */ /* 0x000fe4000ff3e0ff */
[----:B------:R-:W-:Y:S02]  /*1cd0*/  FSEL R9, RZ, 1, P0 ;  /* 0x3f800000ff097808 */ /* 0x000fe40000000000 */
[C---:B------:R-:W-:Y:S01]  /*1ce0*/  SHF.L.U32 R11, R2.reuse, 0x2, RZ ;  /* 0x00000002020b7819 */ /* 0x040fe200000006ff */
[----:B------:R-:W-:Y:S01]  /*1cf0*/  IMAD.X R17, RZ, RZ, UR7, P1 ;  /* 0x00000007ff117e24 */ /* 0x000fe200088e06ff */
[----:B------:R-:W-:Y:S01]  /*1d00*/  IADD3 R8, P0, PT, R13, UR16, RZ ;  /* 0x000000100d087c10 */ /* 0x000fe2000ff1e0ff */
[----:B------:R-:W-:Y:S01]  /*1d10*/  FADD R15, -R9, R0 ;  /* 0x00000000090f7221 */ /* 0x000fe20000000100 */
[----:B------:R-:W-:Y:S02]  /*1d20*/  IADD3 R14, P1, PT, R11, UR14, RZ ;  /* 0x0000000e0b0e7c10 */ /* 0x000fe4000ff3e0ff */
[----:B------:R-:W-:Y:S01]  /*1d30*/  SHF.L.U64.HI R13, R2, 0x2, R17 ;  /* 0x00000002020d7819 */ /* 0x000fe20000010211 */
[----:B------:R-:W-:Y:S01]  /*1d40*/  FMUL R17, R15, R6 ;  /* 0x000000060f117220 */ /* 0x000fe20000400000 */
[----:B------:R-:W-:-:S02]  /*1d50*/  IADD3.X R9, PT, PT, R12, UR17, RZ, P0, !PT ;  /* 0x000000110c097c10 */ /* 0x000fc400087fe4ff */
[----:B------:R-:W-:-:S03]  /*1d60*/  IADD3.X R15, PT, PT, R13, UR15, RZ, P1, !PT ;  /* 0x0000000f0d0f7c10 */ /* 0x000fc60008ffe4ff */
[----:B------:R0:W-:Y:S04]  /*1d70*/  STG.E desc[UR8][R8.64], R17 ;  /* 0x0000001108007986 */ /* 0x0001e8000c101908 */
[----:B------:R-:W2:Y:S01]  /*1d80*/  LDG.E R14, desc[UR8][R14.64] ;  /* 0x000000080e0e7981 */ /* 0x000ea2000c1e1900 */
[----:B------:R-:W-:Y:S01]  /*1d90*/  IMAD.MOV.U32 R19, RZ, RZ, 0x3bbb989d ;  /* 0x3bbb989dff137424 */ /* 0x000fe200078e00ff */
[----:B------:R-:W0:Y:S01]  /*1da0*/  MUFU.RCP R12, R3 ;  /* 0x00000003000c7308 */ /* 0x000e220000001000 */
[----:B------:R-:W-:Y:S01]  /*1db0*/  IMAD.MOV.U32 R21, RZ, RZ, 0x437c0000 ;  /* 0x437c0000ff157424 */ /* 0x000fe200078e00ff */
[----:B------:R-:W-:Y:S01]  /*1dc0*/  BSSY.RECONVERGENT B0, `(.L_x_27) ;  /* 0x0000014000007945 */ /* 0x000fe20003800200 */
[----:B0-----:R-:W-:Y:S01]  /*1dd0*/  FFMA R9, -R3, R12, 1 ;  /* 0x3f80000003097423 */ /* 0x001fe2000000010c */
[----:B--2---:R-:W-:-:S04]  /*1de0*/  FADD R0, -R5, R14 ;  /* 0x0000000e05007221 */ /* 0x004fc80000000100 */
[----:B------:R-:W-:-:S04]  /*1df0*/  FFMA.SAT R2, R0, R19, 0.5 ;  /* 0x3f00000000027423 */ /* 0x000fc80000002013 */
[----:B------:R-:W-:-:S04]  /*1e00*/  FFMA.RM R2, R2, R21, 12582913 ;  /* 0x4b40000102027423 */ /* 0x000fc80000004015 */
[C---:B------:R-:W-:Y:S01]  /*1e10*/  FADD R19, R2.reuse, -12583039 ;  /* 0xcb40007f02137421 */ /* 0x040fe20000000000 */
[----:B------:R-:W-:-:S03]  /*1e20*/  SHF.L.U32 R2, R2, 0x17, RZ ;  /* 0x0000001702027819 */ /* 0x000fc600000006ff */
        /* <DEDUP_REMOVED lines=10> */
[----:B------:R-:W-:Y:S01]  /*1ed0*/  IMAD.MOV.U32 R0, RZ, RZ, R8 ;  /* 0x000000ffff007224 */ /* 0x000fe200078e0008 */
[----:B------:R-:W-:-:S07]  /*1ee0*/  MOV R2, 0x1f00 ;  /* 0x00001f0000027802 */ /* 0x000fce0000000f00 */
[----:B------:R-:W-:Y:S05]  /*1ef0*/  CALL.REL.NOINC `($__internal_1_$__cuda_sm3x_div_rn_noftz_f32_slowpath) ;  /* 0x00000008003c7944 */ /* 0x000fea0003c00000 */
.L_x_28:
[----:B------:R-:W-:Y:S05]  /*1f00*/  BSYNC.RECONVERGENT B0 ;  /* 0x0000000000007941 */ /* 0x000fea0003800200 */
.L_x_27:
[C---:B------:R-:W-:Y:S01]  /*1f10*/  IMAD.IADD R12, R10.reuse, 0x1, R4 ;  /* 0x000000010a0c7824 */ /* 0x040fe200078e0204 */
[----:B------:R-:W-:-:S04]  /*1f20*/  ISETP.NE.AND P0, PT, R10, R7, PT ;  /* 0x000000070a00720c */ /* 0x000fc80003f05270 */
[----:B------:R-:W-:Y:S02]  /*1f30*/  IADD3 R2, P1, PT, R12, UR10, RZ ;  /* 0x0000000a0c027c10 */ /* 0x000fe4000ff3e0ff */
[----:B------:R-:W-:Y:S02]  /*1f40*/  FSEL R9, RZ, 1, P0 ;  /* 0x3f800000ff097808 */ /* 0x000fe40000000000 */
[----:B------:R-:W-:Y:S01]  /*1f50*/  IADD3.X R17, PT, PT, RZ, UR7, RZ, P1, !PT ;  /* 0x00000007ff117c10 */ /* 0x000fe20008ffe4ff */
[C---:B------:R-:W-:Y:S01]  /*1f60*/  IMAD.SHL.U32 R10, R2.reuse, 0x4, RZ ;  /* 0x00000004020a7824 */ /* 0x040fe200078e00ff */
[----:B------:R-:W-:Y:S01]  /*1f70*/  IADD3 R8, P0, PT, R11, UR16, RZ ;  /* 0x000000100b087c10 */ /* 0x000fe2000ff1e0ff */
[----:B------:R-:W-:Y:S01]  /*1f80*/  FADD R15, -R9, R0 ;  /* 0x00000000090f7221 */ /* 0x000fe20000000100 */
[----:B------:R-:W-:Y:S02]  /*1f90*/  SHF.L.U64.HI R11, R2, 0x2, R17 ;  /* 0x00000002020b7819 */ /* 0x000fe40000010211 */
[----:B------:R-:W-:-:S02]  /*1fa0*/  IADD3 R14, P1, PT, R10, UR14, RZ ;  /* 0x0000000e0a0e7c10 */ /* 0x000fc4000ff3e0ff */
[----:B------:R-:W-:Y:S01]  /*1fb0*/  IADD3.X R9, PT, PT, R13, UR17, RZ, P0, !PT ;  /* 0x000000110d097c10 */ /* 0x000fe200087fe4ff */
[----:B------:R-:W-:Y:S01]  /*1fc0*/  FMUL R13, R15, R6 ;  /* 0x000000060f0d7220 */ /* 0x000fe20000400000 */
[----:B------:R-:W-:-:S04]  /*1fd0*/  IADD3.X R15, PT, PT, R11, UR15, RZ, P1, !PT ;  /* 0x0000000f0b0f7c10 */ /* 0x000fc80008ffe4ff */
[----:B------:R0:W-:Y:S04]  /*1fe0*/  STG.E desc[UR8][R8.64], R13 ;  /* 0x0000000d08007986 */ /* 0x0001e8000c101908 */
[----:B------:R-:W2:Y:S01]  /*1ff0*/  LDG.E R14, desc[UR8][R14.64] ;  /* 0x000000080e0e7981 */ /* 0x000ea2000c1e1900 */
[----:B------:R-:W-:Y:S01]  /*2000*/  IMAD.MOV.U32 R17, RZ, RZ, 0x3bbb989d ;  /* 0x3bbb989dff117424 */ /* 0x000fe200078e00ff */
[----:B------:R-:W-:Y:S01]  /*2010*/  MOV R19, 0x437c0000 ;  /* 0x437c000000137802 */ /* 0x000fe20000000f00 */
        /* <DEDUP_REMOVED lines=21> */
.L_x_30:
[----:B------:R-:W-:Y:S05]  /*2170*/  BSYNC.RECONVERGENT B0 ;  /* 0x0000000000007941 */ /* 0x000fea0003800200 */
.L_x_29:
[C---:B------:R-:W-:Y:S02]  /*2180*/  IADD3 R13, PT, PT, R12.reuse, R4, RZ ;  /* 0x000000040c0d7210 */ /* 0x040fe40007ffe0ff */
[----:B------:R-:W-:Y:S02]  /*2190*/  ISETP.NE.AND P0, PT, R12, R7, PT ;  /* 0x000000070c00720c */ /* 0x000fe40003f05270 */
[----:B------:R-:W-:Y:S02]  /*21a0*/  IADD3 R2, P1, PT, R13, UR10, RZ ;  /* 0x0000000a0d027c10 */ /* 0x000fe4000ff3e0ff */
[----:B------:R-:W-:Y:S02]  /*21b0*/  FSEL R9, RZ, 1, P0 ;  /* 0x3f800000ff097808 */ /* 0x000fe40000000000 */
[----:B------:R-:W-:Y:S01]  /*21c0*/  IADD3 R8, P0, PT, R10, UR16, RZ ;  /* 0x000000100a087c10 */ /* 0x000fe2000ff1e0ff */
[----:B------:R-:W-:Y:S02]  /*21d0*/  IMAD.X R17, RZ, RZ, UR7, P1 ;  /* 0x00000007ff117e24 */ /* 0x000fe400088e06ff */
[----:B------:R-:W-:-:S02]  /*21e0*/  IMAD.SHL.U32 R12, R2, 0x4, RZ ;  /* 0x00000004020c7824 */ /* 0x000fc400078e00ff */
[----:B------:R-:W-:Y:S01]  /*21f0*/  FADD R15, -R9, R0 ;  /* 0x00000000090f7221 */ /* 0x000fe20000000100 */
[----:B------:R-:W-:Y:S02]  /*2200*/  IADD3.X R9, PT, PT, R11, UR17, RZ, P0, !PT ;  /* 0x000000110b097c10 */ /* 0x000fe400087fe4ff */
[----:B------:R-:W-:Y:S01]  /*2210*/  SHF.L.U64.HI R10, R2, 0x2, R17 ;  /* 0x00000002020a7819 */ /* 0x000fe20000010211 */
[----:B------:R-:W-:Y:S01]  /*2220*/  FMUL R11, R15, R6 ;  /* 0x000000060f0b7220 */ /* 0x000fe20000400000 */
[----:B------:R-:W-:-:S04]  /*2230*/  IADD3 R14, P1, PT, R12, UR14, RZ ;  /* 0x0000000e0c0e7c10 */ /* 0x000fc8000ff3e0ff */
[----:B------:R-:W-:Y:S01]  /*2240*/  IADD3.X R15, PT, PT, R10, UR15, RZ, P1, !PT ;  /* 0x0000000f0a0f7c10 */ /* 0x000fe20008ffe4ff */
[----:B------:R0:W-:Y:S04]  /*2250*/  STG.E desc[UR8][R8.64], R11 ;  /* 0x0000000b08007986 */ /* 0x0001e8000c101908 */
[----:B------:R-:W2:Y:S01]  /*2260*/  LDG.E R14, desc[UR8][R14.64] ;  /* 0x000000080e0e7981 */ /* 0x000ea2000c1e1900 */
        /* <DEDUP_REMOVED lines=22> */
[----:B------:R-:W-:Y:S05]  /*23d0*/  CALL.REL.NOINC `($__internal_1_$__cuda_sm3x_div_rn_noftz_f32_slowpath) ;  /* 0x0000000400047944 */ /* 0x000fea0003c00000 */
.L_x_32:
[----:B------:R-:W-:Y:S05]  /*23e0*/  BSYNC.RECONVERGENT B0 ;  /* 0x0000000000007941 */ /* 0x000fea0003800200 */
.L_x_31:
[----:B------:R-:W-:-:S04]  /*23f0*/  ISETP.NE.AND P0, PT, R13, R7, PT ;  /* 0x000000070d00720c */ /* 0x000fc80003f05270 */
[----:B------:R-:W-:Y:S02]  /*2400*/  FSEL R9, RZ, 1, P0 ;  /* 0x3f800000ff097808 */ /* 0x000fe40000000000 */
[----:B------:R-:W-:-:S03]  /*2410*/  IADD3 R8, P0, PT, R12, UR16, RZ ;  /* 0x000000100c087c10 */ /* 0x000fc6000ff1e0ff */
[----:B------:R-:W-:Y:S01]  /*2420*/  FADD R11, -R9, R0 ;  /* 0x00000000090b7221 */ /* 0x000fe20000000100 */
[----:B------:R-:W-:-:S03]  /*2430*/  IADD3.X R9, PT, PT, R10, UR17, RZ, P0, !PT ;  /* 0x000000110a097c10 */ /* 0x000fc600087fe4ff */
[----:B------:R-:W-:Y:S01]  /*2440*/  FMUL R15, R11, R6 ;  /* 0x000000060b0f7220 */ /* 0x000fe20000400000 */
[----:B------:R-:W-:-:S04]  /*2450*/  IMAD.IADD R11, R13, 0x1, R4 ;  /* 0x000000010d0b7824 */ /* 0x000fc800078e0204 */
[----:B------:R1:W-:Y:S01]  /*2460*/  STG.E desc[UR8][R8.64], R15 ;  /* 0x0000000f08007986 */ /* 0x0003e2000c101908 */
[----:B------:R-:W-:-:S13]  /*2470*/  ISETP.GE.AND P0, PT, R11, UR6, PT ;  /* 0x000000060b007c0c */ /* 0x000fda000bf06270 */
[----:B-1----:R-:W-:Y:S05]  /*2480*/  @!P0 BRA `(.L_x_33) ;  /* 0xfffffff400888947 */ /* 0x002fea000383ffff */
[----:B------:R-:W-:Y:S05]  /*2490*/  EXIT ;  /* 0x000000000000794d */ /* 0x000fea0003800000 */
        .weak           $__internal_0_$__cuda_sm20_rcp_rn_f32_slowpath
        .type           $__internal_0_$__cuda_sm20_rcp_rn_f32_slowpath,@function
        .size           $__internal_0_$__cuda_sm20_rcp_rn_f32_slowpath,($__internal_1_$__cuda_sm3x_div_rn_noftz_f32_slowpath - $__internal_0_$__cuda_sm20_rcp_rn_f32_slowpath)
$__internal_0_$__cuda_sm20_rcp_rn_f32_slowpath:
[----:B------:R-:W-:-:S05]  /*24a0*/  IMAD.SHL.U32 R6, R0, 0x2, RZ ;  /* 0x0000000200067824 */ /* 0x000fca00078e00ff */
[----:B------:R-:W-:-:S04]  /*24b0*/  SHF.R.U32.HI R6, RZ, 0x18, R6 ;  /* 0x00000018ff067819 */ /* 0x000fc80000011606 */
[----:B------:R-:W-:-:S13]  /*24c0*/  ISETP.NE.U32.AND P0, PT, R6, RZ, PT ;  /* 0x000000ff0600720c */ /* 0x000fda0003f05070 */
[----:B------:R-:W-:Y:S05]  /*24d0*/  @P0 BRA `(.L_x_34) ;  /* 0x00000000002c0947 */ /* 0x000fea0003800000 */
[----:B------:R-:W-:-:S04]  /*24e0*/  SHF.L.U32 R6, R0, 0x1, RZ ;  /* 0x0000000100067819 */ /* 0x000fc800000006ff */
[----:B------:R-:W-:-:S13]  /*24f0*/  ISETP.NE.AND P0, PT, R6, RZ, PT ;  /* 0x000000ff0600720c */ /* 0x000fda0003f05270 */
[----:B------:R2:W3:Y:S01]  /*2500*/  @!P0 MUFU.RCP R6, R0 ;  /* 0x0000000000068308 */ /* 0x0004e20000001000 */
[----:B------:R-:W-:Y:S05]  /*2510*/  @!P0 BRA `(.L_x_35) ;  /* 0x0000000000a48947 */ /* 0x000fea0003800000 */
[----:B------:R-:W-:-:S04]  /*2520*/  FFMA R7, R0, 1.84467440737095516160e+19, RZ ;  /* 0x5f80000000077823 */ /* 0x000fc800000000ff */
[----:B--2---:R-:W3:Y:S02]  /*2530*/  MUFU.RCP R0, R7 ;  /* 0x0000000700007308 */ /* 0x004ee40000001000 */
[----:B---3--:R-:W-:-:S04]  /*2540*/  FFMA R6, R7, R0, -1 ;  /* 0xbf80000007067423 */ /* 0x008fc80000000000 */
[----:B------:R-:W-:-:S04]  /*2550*/  FADD.FTZ R13, -R6, -RZ ;  /* 0x800000ff060d7221 */ /* 0x000fc80000010100 */
[----:B------:R-:W-:-:S04]  /*2560*/  FFMA R0, R0, R13, R0 ;  /* 0x0000000d00007223 */ /* 0x000fc80000000000 */
[----:B------:R-:W-:Y:S01]  /*2570*/  FFMA R6, R0, 1.84467440737095516160e+19, RZ ;  /* 0x5f80000000067823 */ /* 0x000fe200000000ff */
[----:B------:R-:W-:Y:S06]  /*2580*/  BRA `(.L_x_35) ;  /* 0x0000000000887947 */ /* 0x000fec0003800000 */
.L_x_34:
[----:B------:R-:W-:-:S05]  /*2590*/  VIADD R7, R6, 0xffffff03 ;  /* 0xffffff0306077836 */ /* 0x000fca0000000000 */
[----:B------:R-:W-:-:S13]  /*25a0*/  ISETP.GT.U32.AND P0, PT, R7, 0x1, PT ;  /* 0x000000010700780c */ /* 0x000fda0003f04070 */
[----:B------:R-:W-:Y:S05]  /*25b0*/  @P0 BRA `(.L_x_36) ;  /* 0x0000000000780947 */ /* 0x000fea0003800000 */
[----:B------:R-:W-:Y:S01]  /*25c0*/  LOP3.LUT R10, R0, 0x7fffff, RZ, 0xc0, !PT ;  /* 0x007fffff000a7812 */ /* 0x000fe200078ec0ff */
[----:B------:R-:W-:-:S03]  /*25d0*/  IMAD.MOV.U32 R16, RZ, RZ, 0x3 ;  /* 0x00000003ff107424 */ /* 0x000fc600078e00ff */
[----:B------:R-:W-:Y:S02]  /*25e0*/  LOP3.LUT R10, R10, 0x3f800000, RZ, 0xfc, !PT ;  /* 0x3f8000000a0a7812 */ /* 0x000fe400078efcff */
[----:B------:R-:W-:Y:S02]  /*25f0*/  SHF.L.U32 R15, R16, R7, RZ ;  /* 0x00000007100f7219 */ /* 0x000fe400000006ff */
[----:B------:R-:W0:Y:S02]  /*2600*/  MUFU.RCP R13, R10 ;  /* 0x0000000a000d7308 */ /* 0x000e240000001000 */
[----:B0-----:R-:W-:-:S04]  /*2610*/  FFMA R12, R10, R13, -1 ;  /* 0xbf8000000a0c7423 */ /* 0x001fc8000000000d */
[----:B------:R-:W-:-:S04]  /*2620*/  FADD.FTZ R12, -R12, -RZ ;  /* 0x800000ff0c0c7221 */ /* 0x000fc80000010100 */
[CCC-:B------:R-:W-:Y:S01]  /*2630*/  FFMA.RM R14, R13.reuse, R12.reuse, R13.reuse ;  /* 0x0000000c0d0e7223 */ /* 0x1c0fe2000000400d */
[----:B------:R-:W-:-:S04]  /*2640*/  FFMA.RP R13, R13, R12, R13 ;  /* 0x0000000c0d0d7223 */ /* 0x000fc8000000800d */
[C---:B------:R-:W-:Y:S02]  /*2650*/  LOP3.LUT R12, R14.reuse, 0x7fffff, RZ, 0xc0, !PT ;  /* 0x007fffff0e0c7812 */ /* 0x040fe400078ec0ff */
[----:B------:R-:W-:Y:S02]  /*2660*/  FSETP.NEU.FTZ.AND P0, PT, R14, R13, PT ;  /* 0x0000000d0e00720b */ /* 0x000fe40003f1d000 */
[----:B------:R-:W-:Y:S02]  /*2670*/  LOP3.LUT R12, R12, 0x800000, RZ, 0xfc, !PT ;  /* 0x008000000c0c7812 */ /* 0x000fe400078efcff */
[----:B------:R-:W-:Y:S02]  /*2680*/  SEL R13, RZ, 0xffffffff, !P0 ;  /* 0xffffffffff0d7807 */ /* 0x000fe40004000000 */
[----:B------:R-:W-:Y:S02]  /*2690*/  LOP3.LUT R10, R15, R12, RZ, 0xc0, !PT ;  /* 0x0000000c0f0a7212 */ /* 0x000fe400078ec0ff */
[----:B------:R-:W-:-:S02]  /*26a0*/  IADD3 R13, PT, PT, -R13, RZ, RZ ;  /* 0x000000ff0d0d7210 */ /* 0x000fc40007ffe1ff */
[-C--:B------:R-:W-:Y:S02]  /*26b0*/  SHF.R.U32.HI R10, RZ, R7.reuse, R10 ;  /* 0x00000007ff0a7219 */ /* 0x080fe4000001160a */
[----:B------:R-:W-:Y:S02]  /*26c0*/  LOP3.LUT P1, RZ, R13, R7, R12, 0xf8, !PT ;  /* 0x000000070dff7212 */ /* 0x000fe4000782f80c */
[C---:B------:R-:W-:Y:S02]  /*26d0*/  LOP3.LUT P0, RZ, R10.reuse, 0x1, RZ, 0xc0, !PT ;  /* 0x000000010aff7812 */ /* 0x040fe4000780c0ff */
[----:B------:R-:W-:-:S04]  /*26e0*/  LOP3.LUT P2, RZ, R10, 0x2, RZ, 0xc0, !PT ;  /* 0x000000020aff7812 */ /* 0x000fc8000784c0ff */
[----:B------:R-:W-:Y:S02]  /*26f0*/  PLOP3.LUT P0, PT, P0, P1, P2, 0xe0, 0x0 ;  /* 0x000000000000781c */ /* 0x000fe40000703c20 */
[----:B------:R-:W-:Y:S02]  /*2700*/  LOP3.LUT P1, RZ, R0, 0x7fffff, RZ, 0xc0, !PT ;  /* 0x007fffff00ff7812 */ /* 0x000fe4000782c0ff */
[----:B------:R-:W-:-:S05]  /*2710*/  SEL R7, RZ, 0x1, !P0 ;  /* 0x00000001ff077807 */ /* 0x000fca0004000000 */
[----:B------:R-:W-:-:S05]  /*2720*/  IMAD.MOV R7, RZ, RZ, -R7 ;  /* 0x000000ffff077224 */ /* 0x000fca00078e0a07 */
[----:B------:R-:W-:Y:S01]  /*2730*/  ISETP.GE.AND P0, PT, R7, RZ, PT ;  /* 0x000000ff0700720c */ /* 0x000fe20003f06270 */
[----:B------:R-:W-:-:S05]  /*2740*/  VIADD R7, R6, 0xffffff04 ;  /* 0xffffff0406077836 */ /* 0x000fca0000000000 */
[----:B------:R-:W-:-:S07]  /*2750*/  SHF.R.U32.HI R7, RZ, R7, R12 ;  /* 0x00000007ff077219 */ /* 0x000fce000001160c */
[----:B------:R-:W-:-:S05]  /*2760*/  @!P0 IADD3 R7, PT, PT, R7, 0x1, RZ ;  /* 0x0000000107078810 */ /* 0x000fca0007ffe0ff */
[----:B------:R-:W-:-:S05]  /*2770*/  @!P1 IMAD.SHL.U32 R7, R7, 0x2, RZ ;  /* 0x0000000207079824 */ /* 0x000fca00078e00ff */
[----:B------:R-:W-:Y:S01]  /*2780*/  LOP3.LUT R6, R7, 0x80000000, R0, 0xf8, !PT ;  /* 0x8000000007067812 */ /* 0x000fe200078ef800 */
[----:B------:R-:W-:Y:S06]  /*2790*/  BRA `(.L_x_35) ;  /* 0x0000000000047947 */ /* 0x000fec0003800000 */
.L_x_36:
[----:B------:R0:W1:Y:S02]  /*27a0*/  MUFU.RCP R6, R0 ;  /* 0x0000000000067308 */ /* 0x0000640000001000 */
.L_x_35:
[----:B0123--:R-:W-:Y:S01]  /*27b0*/  IMAD.MOV.U32 R0, RZ, RZ, R6 ;  /* 0x000000ffff007224 */ /* 0x00ffe200078e0006 */
[----:B------:R-:W-:Y:S01]  /*27c0*/  MOV R6, R2 ;  /* 0x0000000200067202 */ /* 0x000fe20000000f00 */
[----:B------:R-:W-:-:S04]  /*27d0*/  IMAD.MOV.U32 R7, RZ, RZ, 0x0 ;  /* 0x00000000ff077424 */ /* 0x000fc800078e00ff */
[----:B------:R-:W-:Y:S05]  /*27e0*/  RET.REL.NODEC R6 `(_Z8xent_fwdPKfPKiiiPfS3_) ;  /* 0xffffffd806047950 */ /* 0x000fea0003c3ffff */
        .weak           $__internal_1_$__cuda_sm3x_div_rn_noftz_f32_slowpath
        .type           $__internal_1_$__cuda_sm3x_div_rn_noftz_f32_slowpath,@function
        .size           $__internal_1_$__cuda_sm3x_div_rn_noftz_f32_slowpath,(.L_x_50 - $__internal_1_$__cuda_sm3x_div_rn_noftz_f32_slowpath)
$__internal_1_$__cuda_sm3x_div_rn_noftz_f32_slowpath:
[--C-:B------:R-:W-:Y:S01]  /*27f0*/  SHF.R.U32.HI R8, RZ, 0x17, R3.reuse ;  /* 0x00000017ff087819 */ /* 0x100fe20000011603 */
[----:B------:R-:W-:Y:S01]  /*2800*/  BSSY.RECONVERGENT B2, `(.L_x_37) ;  /* 0x0000063000027945 */ /* 0x000fe20003800200 */
[----:B------:R-:W-:Y:S01]  /*2810*/  SHF.R.U32.HI R16, RZ, 0x17, R0 ;  /* 0x00000017ff107819 */ /* 0x000fe20000011600 */
[----:B------:R-:W-:Y:S01]  /*2820*/  IMAD.MOV.U32 R19, RZ, RZ, R3 ;  /* 0x000000ffff137224 */ /* 0x000fe200078e0003 */
[----:B------:R-:W-:Y:S02]  /*2830*/  LOP3.LUT R8, R8, 0xff, RZ, 0xc0, !PT ;  /* 0x000000ff08087812 */ /* 0x000fe400078ec0ff */
[----:B------:R-:W-:-:S03]  /*2840*/  LOP3.LUT R16, R16, 0xff, RZ, 0xc0, !PT ;  /* 0x000000ff10107812 */ /* 0x000fc600078ec0ff */
[----:B------:R-:W-:Y:S01]  /*2850*/  VIADD R17, R8, 0xffffffff ;  /* 0xffffffff08117836 */ /* 0x000fe20000000000 */
[----:B------:R-:W-:-:S04]  /*2860*/  IADD3 R18, PT, PT, R16, -0x1, RZ ;  /* 0xffffffff10127810 */ /* 0x000fc80007ffe0ff */
[----:B------:R-:W-:-:S04]  /*2870*/  ISETP.GT.U32.AND P0, PT, R17, 0xfd, PT ;  /* 0x000000fd1100780c */ /* 0x000fc80003f04070 */
[----:B------:R-:W-:-:S13]  /*2880*/  ISETP.GT.U32.OR P0, PT, R18, 0xfd, P0 ;  /* 0x000000fd1200780c */ /* 0x000fda0000704470 */
[----:B------:R-:W-:Y:S01]  /*2890*/  @!P0 IMAD.MOV.U32 R9, RZ, RZ, RZ ;  /* 0x000000ffff098224 */ /* 0x000fe200078e00ff */
[----:B------:R-:W-:Y:S06]  /*28a0*/  @!P0 BRA `(.L_x_38) ;  /* 0x00000000005c8947 */ /* 0x000fec0003800000 */
[----:B------:R-:W-:Y:S02]  /*28b0*/  FSETP.GTU.FTZ.AND P0, PT, |R0|, +INF , PT ;  /* 0x7f8000000000780b */ /* 0x000fe40003f1c200 */
[----:B------:R-:W-:-:S04]  /*28c0*/  FSETP.GTU.FTZ.AND P1, PT, |R3|, +INF , PT ;  /* 0x7f8000000300780b */ /* 0x000fc80003f3c200 */
[----:B------:R-:W-:-:S13]  /*28d0*/  PLOP3.LUT P0, PT, P0, P1, PT, 0xf8, 0x8f ;  /* 0x00000000008f781c */ /* 0x000fda0000703f70 */
[----:B------:R-:W-:Y:S05]  /*28e0*/  @P0 BRA `(.L_x_39) ;  /* 0x00000004004c0947 */ /* 0x000fea0003800000 */
[----:B------:R-:W-:-:S13]  /*28f0*/  LOP3.LUT P0, RZ, R19, 0x7fffffff, R0, 0xc8, !PT ;  /* 0x7fffffff13ff7812 */ /* 0x000fda000780c800 */
[----:B------:R-:W-:Y:S05]  /*2900*/  @!P0 BRA `(.L_x_40) ;  /* 0x00000004003c8947 */ /* 0x000fea0003800000 */
[C---:B------:R-:W-:Y:S02]  /*2910*/  FSETP.NEU.FTZ.AND P1, PT, |R0|.reuse, +INF , PT ;  /* 0x7f8000000000780b */ /* 0x040fe40003f3d200 */
[----:B------:R-:W-:Y:S02]  /*2920*/  FSETP.NEU.FTZ.AND P2, PT, |R3|, +INF , PT ;  /* 0x7f8000000300780b */ /* 0x000fe40003f5d200 */
[----:B------:R-:W-:-:S11]  /*2930*/  FSETP.NEU.FTZ.AND P0, PT, |R0|, +INF , PT ;  /* 0x7f8000000000780b */ /* 0x000fd60003f1d200 */
[----:B------:R-:W-:Y:S05]  /*2940*/  @!P2 BRA !P1, `(.L_x_40) ;  /* 0x00000004002ca947 */ /* 0x000fea0004800000 */
[----:B------:R-:W-:-:S04]  /*2950*/  LOP3.LUT P1, RZ, R0, 0x7fffffff, RZ, 0xc0, !PT ;  /* 0x7fffffff00ff7812 */ /* 0x000fc8000782c0ff */
[----:B------:R-:W-:-:S13]  /*2960*/  PLOP3.LUT P1, PT, P2, P1, PT, 0x2f, 0xf2 ;  /* 0x0000000000f2781c */ /* 0x000fda0001722577 */
[----:B------:R-:W-:Y:S05]  /*2970*/  @P1 BRA `(.L_x_41) ;  /* 0x0000000400181947 */ /* 0x000fea0003800000 */
[----:B------:R-:W-:-:S04]  /*2980*/  LOP3.LUT P1, RZ, R19, 0x7fffffff, RZ, 0xc0, !PT ;  /* 0x7fffffff13ff7812 */ /* 0x000fc8000782c0ff */
[----:B------:R-:W-:-:S13]  /*2990*/  PLOP3.LUT P0, PT, P0, P1, PT, 0x2f, 0xf2 ;  /* 0x0000000000f2781c */ /* 0x000fda0000702577 */
[----:B------:R-:W-:Y:S05]  /*29a0*/  @P0 BRA `(.L_x_42) ;  /* 0x0000000400000947 */ /* 0x000fea0003800000 */
[----:B------:R-:W-:Y:S02]  /*29b0*/  ISETP.GE.AND P0, PT, R18, RZ, PT ;  /* 0x000000ff1200720c */ /* 0x000fe40003f06270 */
[----:B------:R-:W-:-:S11]  /*29c0*/  ISETP.GE.AND P1, PT, R17, RZ, PT ;  /* 0x000000ff1100720c */ /* 0x000fd60003f26270 */
[----:B------:R-:W-:Y:S01]  /*29d0*/  @P0 MOV R9, RZ ;  /* 0x000000ff00090202 */ /* 0x000fe20000000f00 */
[----:B------:R-:W-:Y:S02]  /*29e0*/  @!P0 IMAD.MOV.U32 R9, RZ, RZ, -0x40 ;  /* 0xffffffc0ff098424 */ /* 0x000fe400078e00ff */
[----:B------:R-:W-:Y:S01]  /*29f0*/  @!P0 FFMA R0, R0, 1.84467440737095516160e+19, RZ ;  /* 0x5f80000000008823 */ /* 0x000fe200000000ff */
[----:B------:R-:W-:Y:S01]  /*2a00*/  @!P1 FFMA R19, R3, 1.84467440737095516160e+19, RZ ;  /* 0x5f80000003139823 */ /* 0x000fe200000000ff */
[----:B------:R-:W-:-:S07]  /*2a10*/  @!P1 VIADD R9, R9, 0x40 ;  /* 0x0000004009099836 */ /* 0x000fce0000000000 */
.L_x_38:
[----:B------:R-:W-:Y:S01]  /*2a20*/  LEA R18, R8, 0xc0800000, 0x17 ;  /* 0xc080000008127811 */ /* 0x000fe200078eb8ff */
[----:B------:R-:W-:Y:S03]  /*2a30*/  BSSY.RECONVERGENT B3, `(.L_x_43) ;  /* 0x0000036000037945 */ /* 0x000fe60003800200 */
[----:B------:R-:W-:Y:S01]  /*2a40*/  IADD3 R20, PT, PT, -R18, R19, RZ ;  /* 0x0000001312147210 */ /* 0x000fe20007ffe1ff */
[----:B------:R-:W-:-:S03]  /*2a50*/  VIADD R19, R16, 0xffffff81 ;  /* 0xffffff8110137836 */ /* 0x000fc60000000000 */
[----:B------:R-:W0:Y:S01]  /*2a60*/  MUFU.RCP R18, R20 ;  /* 0x0000001400127308 */ /* 0x000e220000001000 */
[----:B------:R-:W-:Y:S01]  /*2a70*/  FADD.FTZ R17, -R20, -RZ ;  /* 0x800000ff14117221 */ /* 0x000fe20000010100 */
[----:B------:R-:W-:-:S03]  /*2a80*/  IMAD R0, R19, -0x800000, R0 ;  /* 0xff80000013007824 */ /* 0x000fc600078e0200 */
[----:B0-----:R-:W-:-:S04]  /*2a90*/  FFMA R21, R18, R17, 1 ;  /* 0x3f80000012157423 */ /* 0x001fc80000000011 */
[----:B------:R-:W-:-:S04]  /*2aa0*/  FFMA R21, R18, R21, R18 ;  /* 0x0000001512157223 */ /* 0x000fc80000000012 */
[----:B------:R-:W-:-:S04]  /*2ab0*/  FFMA R16, R0, R21, RZ ;  /* 0x0000001500107223 */ /* 0x000fc800000000ff */
[----:B------:R-:W-:-:S04]  /*2ac0*/  FFMA R18, R17, R16, R0 ;  /* 0x0000001011127223 */ /* 0x000fc80000000000 */
[----:B------:R-:W-:Y:S01]  /*2ad0*/  FFMA R18, R21, R18, R16 ;  /* 0x0000001215127223 */ /* 0x000fe20000000010 */
[----:B------:R-:W-:-:S03]  /*2ae0*/  IADD3 R16, PT, PT, R19, 0x7f, -R8 ;  /* 0x0000007f13107810 */ /* 0x000fc60007ffe808 */
[----:B------:R-:W-:Y:S02]  /*2af0*/  FFMA R17, R17, R18, R0 ;  /* 0x0000001211117223 */ /* 0x000fe40000000000 */
[----:B------:R-:W-:Y:S02]  /*2b00*/  IMAD.IADD R9, R16, 0x1, R9 ;  /* 0x0000000110097824 */ /* 0x000fe400078e0209 */
[----:B------:R-:W-:-:S05]  /*2b10*/  FFMA R0, R21, R17, R18 ;  /* 0x0000001115007223 */ /* 0x000fca0000000012 */
[----:B------:R-:W-:-:S04]  /*2b20*/  SHF.R.U32.HI R8, RZ, 0x17, R0 ;  /* 0x00000017ff087819 */ /* 0x000fc80000011600 */
[----:B------:R-:W-:-:S04]  /*2b30*/  LOP3.LUT R8, R8, 0xff, RZ, 0xc0, !PT ;  /* 0x000000ff08087812 */ /* 0x000fc800078ec0ff */
[----:B------:R-:W-:-:S05]  /*2b40*/  IADD3 R8, PT, PT, R8, R9, RZ ;  /* 0x0000000908087210 */ /* 0x000fca0007ffe0ff */
[----:B------:R-:W-:-:S05]  /*2b50*/  VIADD R16, R8, 0xffffffff ;  /* 0xffffffff08107836 */ /* 0x000fca0000000000 */
[----:B------:R-:W-:-:S13]  /*2b60*/  ISETP.GE.U32.AND P0, PT, R16, 0xfe, PT ;  /* 0x000000fe1000780c */ /* 0x000fda0003f06070 */
[----:B------:R-:W-:Y:S05]  /*2b70*/  @!P0 BRA `(.L_x_44) ;  /* 0x0000000000808947 */ /* 0x000fea0003800000 */
[----:B------:R-:W-:-:S13]  /*2b80*/  ISETP.GT.AND P0, PT, R8, 0xfe, PT ;  /* 0x000000fe0800780c */ /* 0x000fda0003f04270 */
[----:B------:R-:W-:Y:S05]  /*2b90*/  @P0 BRA `(.L_x_45) ;  /* 0x00000000006c0947 */ /* 0x000fea0003800000 */
[----:B------:R-:W-:-:S13]  /*2ba0*/  ISETP.GE.AND P0, PT, R8, 0x1, PT ;  /* 0x000000010800780c */ /* 0x000fda0003f06270 */
[----:B------:R-:W-:Y:S05]  /*2bb0*/  @P0 BRA `(.L_x_46) ;  /* 0x0000000000740947 */ /* 0x000fea0003800000 */
[----:B------:R-:W-:Y:S02]  /*2bc0*/  ISETP.GE.AND P0, PT, R8, -0x18, PT ;  /* 0xffffffe80800780c */ /* 0x000fe40003f06270 */
[----:B------:R-:W-:-:S11]  /*2bd0*/  LOP3.LUT R0, R0, 0x80000000, RZ, 0xc0, !PT ;  /* 0x8000000000007812 */ /* 0x000fd600078ec0ff */
[----:B------:R-:W-:Y:S05]  /*2be0*/  @!P0 BRA `(.L_x_46) ;  /* 0x0000000000688947 */ /* 0x000fea0003800000 */
[CCC-:B------:R-:W-:Y:S01]  /*2bf0*/  FFMA.RZ R9, R21.reuse, R17.reuse, R18.reuse ;  /* 0x0000001115097223 */ /* 0x1c0fe2000000c012 */
[CCC-:B------:R-:W-:Y:S01]  /*2c00*/  FFMA.RP R16, R21.reuse, R17.reuse, R18.reuse ;  /* 0x0000001115107223 */ /* 0x1c0fe20000008012 */
[----:B------:R-:W-:Y:S01]  /*2c10*/  FFMA.RM R17, R21, R17, R18 ;  /* 0x0000001115117223 */ /* 0x000fe20000004012 */
[C---:B------:R-:W-:Y:S01]  /*2c20*/  VIADD R18, R8.reuse, 0x20 ;  /* 0x0000002008127836 */ /* 0x040fe20000000000 */
[C---:B------:R-:W-:Y:S02]  /*2c30*/  ISETP.NE.AND P2, PT, R8.reuse, RZ, PT ;  /* 0x000000ff0800720c */ /* 0x040fe40003f45270 */
[----:B------:R-:W-:Y:S02]  /*2c40*/  LOP3.LUT R9, R9, 0x7fffff, RZ, 0xc0, !PT ;  /* 0x007fffff09097812 */ /* 0x000fe400078ec0ff */
[----:B------:R-:W-:Y:S02]  /*2c50*/  ISETP.NE.AND P1, PT, R8, RZ, PT ;  /* 0x000000ff0800720c */ /* 0x000fe40003f25270 */
[----:B------:R-:W-:-:S02]  /*2c60*/  LOP3.LUT R9, R9, 0x800000, RZ, 0xfc, !PT ;  /* 0x0080000009097812 */ /* 0x000fc400078efcff */
[----:B------:R-:W-:Y:S02]  /*2c70*/  IADD3 R8, PT, PT, -R8, RZ, RZ ;  /* 0x000000ff08087210 */ /* 0x000fe40007ffe1ff */
[----:B------:R-:W-:Y:S02]  /*2c80*/  SHF.L.U32 R18, R9, R18, RZ ;  /* 0x0000001209127219 */ /* 0x000fe400000006ff */
[----:B------:R-:W-:Y:S02]  /*2c90*/  FSETP.NEU.FTZ.AND P0, PT, R16, R17, PT ;  /* 0x000000111000720b */ /* 0x000fe40003f1d000 */
[----:B------:R-:W-:Y:S02]  /*2ca0*/  SEL R8, R8, RZ, P2 ;  /* 0x000000ff08087207 */ /* 0x000fe40001000000 */
[----:B------:R-:W-:Y:S02]  /*2cb0*/  ISETP.NE.AND P1, PT, R18, RZ, P1 ;  /* 0x000000ff1200720c */ /* 0x000fe40000f25270 */
[----:B------:R-:W-:-:S02]  /*2cc0*/  SHF.R.U32.HI R8, RZ, R8, R9 ;  /* 0x00000008ff087219 */ /* 0x000fc40000011609 */
[----:B------:R-:W-:Y:S02]  /*2cd0*/  PLOP3.LUT P0, PT, P0, P1, PT, 0xf8, 0x8f ;  /* 0x00000000008f781c */ /* 0x000fe40000703f70 */
[----:B------:R-:W-:Y:S02]  /*2ce0*/  SHF.R.U32.HI R16, RZ, 0x1, R8 ;  /* 0x00000001ff107819 */ /* 0x000fe40000011608 */
[----:B------:R-:W-:-:S04]  /*2cf0*/  SEL R9, RZ, 0x1, !P0 ;  /* 0x00000001ff097807 */ /* 0x000fc80004000000 */
[----:B------:R-:W-:-:S04]  /*2d00*/  LOP3.LUT R9, R9, 0x1, R16, 0xf8, !PT ;  /* 0x0000000109097812 */ /* 0x000fc800078ef810 */
[----:B------:R-:W-:-:S05]  /*2d10*/  LOP3.LUT R9, R9, R8, RZ, 0xc0, !PT ;  /* 0x0000000809097212 */ /* 0x000fca00078ec0ff */
[----:B------:R-:W-:-:S05]  /*2d20*/  IMAD.IADD R9, R16, 0x1, R9 ;  /* 0x0000000110097824 */ /* 0x000fca00078e0209 */
[----:B------:R-:W-:Y:S01]  /*2d30*/  LOP3.LUT R0, R9, R0, RZ, 0xfc, !PT ;  /* 0x0000000009007212 */ /* 0x000fe200078efcff */
[----:B------:R-:W-:Y:S06]  /*2d40*/  BRA `(.L_x_46) ;  /* 0x0000000000107947 */ /* 0x000fec0003800000 */
.L_x_45:
[----:B------:R-:W-:-:S04]  /*2d50*/  LOP3.LUT R0, R0, 0x80000000, RZ, 0xc0, !PT ;  /* 0x8000000000007812 */ /* 0x000fc800078ec0ff */
[----:B------:R-:W-:Y:S01]  /*2d60*/  LOP3.LUT R0, R0, 0x7f800000, RZ, 0xfc, !PT ;  /* 0x7f80000000007812 */ /* 0x000fe200078efcff */
[----:B------:R-:W-:Y:S06]  /*2d70*/  BRA `(.L_x_46) ;  /* 0x0000000000047947 */ /* 0x000fec0003800000 */
.L_x_44:
[----:B------:R-:W-:-:S07]  /*2d80*/  IMAD R0, R9, 0x800000, R0 ;  /* 0x0080000009007824 */ /* 0x000fce00078e0200 */
.L_x_46:
[----:B------:R-:W-:Y:S05]  /*2d90*/  BSYNC.RECONVERGENT B3 ;  /* 0x0000000000037941 */ /* 0x000fea0003800200 */
.L_x_43:
[----:B------:R-:W-:Y:S05]  /*2da0*/  BRA `(.L_x_47) ;  /* 0x0000000000207947 */ /* 0x000fea0003800000 */
.L_x_42:
[----:B------:R-:W-:-:S04]  /*2db0*/  LOP3.LUT R0, R19, 0x80000000, R0, 0x48, !PT ;  /* 0x8000000013007812 */ /* 0x000fc800078e4800 */
[----:B------:R-:W-:Y:S01]  /*2dc0*/  LOP3.LUT R0, R0, 0x7f800000, RZ, 0xfc, !PT ;  /* 0x7f80000000007812 */ /* 0x000fe200078efcff */
[----:B------:R-:W-:Y:S06]  /*2dd0*/  BRA `(.L_x_47) ;  /* 0x0000000000147947 */ /* 0x000fec0003800000 */
.L_x_41:
[----:B------:R-:W-:Y:S01]  /*2de0*/  LOP3.LUT R0, R19, 0x80000000, R0, 0x48, !PT ;  /* 0x8000000013007812 */ /* 0x000fe200078e4800 */
[----:B------:R-:W-:Y:S06]  /*2df0*/  BRA `(.L_x_47) ;  /* 0x00000000000c7947 */ /* 0x000fec0003800000 */
.L_x_40:
[----:B------:R-:W0:Y:S01]  /*2e00*/  MUFU.RSQ R0, -QNAN ;  /* 0xffc0000000007908 */ /* 0x000e220000001400 */
[----:B------:R-:W-:Y:S05]  /*2e10*/  BRA `(.L_x_47) ;  /* 0x0000000000047947 */ /* 0x000fea0003800000 */
.L_x_39:
[----:B------:R-:W-:-:S07]  /*2e20*/  FADD.FTZ R0, R0, R3 ;  /* 0x0000000300007221 */ /* 0x000fce0000010000 */
.L_x_47:
[----:B------:R-:W-:Y:S05]  /*2e30*/  BSYNC.RECONVERGENT B2 ;  /* 0x0000000000027941 */ /* 0x000fea0003800200 */
.L_x_37:
[----:B------:R-:W-:Y:S01]  /*2e40*/  MOV R8, R2 ;  /* 0x0000000200087202 */ /* 0x000fe20000000f00 */
[----:B------:R-:W-:-:S04]  /*2e50*/  IMAD.MOV.U32 R9, RZ, RZ, 0x0 ;  /* 0x00000000ff097424 */ /* 0x000fc800078e00ff */
[----:B0-----:R-:W-:Y:S05]  /*2e60*/  RET.REL.NODEC R8 `(_Z8xent_fwdPKfPKiiiPfS3_) ;  /* 0xffffffd008647950 */ /* 0x001fea0003c3ffff */
.L_x_48:
[----:B------:R-:W-:-:S00]  /*2e70*/  BRA `(.L_x_48) ;  /* 0xfffffffc00fc7947 */ /* 0x000fc0000383ffff */
[----:B------:R-:W-:-:S00]  /*2e80*/  NOP ;  /* 0x0000000000007918 */ /* 0x000fc00000000000 */
[----:B------:R-:W-:-:S00]  /*2e90*/  NOP ;  /* 0x0000000000007918 */ /* 0x000fc00000000000 */
[----:B------:R-:W-:-:S00]  /*2ea0*/  NOP ;  /* 0x0000000000007918 */ /* 0x000fc00000000000 */
[----:B------:R-:W-:-:S00]  /*2eb0*/  NOP ;  /* 0x0000000000007918 */ /* 0x000fc00000000000 */
[----:B------:R-:W-:-:S00]  /*2ec0*/  NOP ;  /* 0x0000000000007918 */ /* 0x000fc00000000000 */
[----:B------:R-:W-:-:S00]  /*2ed0*/  NOP ;  /* 0x0000000000007918 */ /* 0x000fc00000000000 */
[----:B------:R-:W-:-:S00]  /*2ee0*/  NOP ;  /* 0x0000000000007918 */ /* 0x000fc00000000000 */
[----:B------:R-:W-:-:S00]  /*2ef0*/  NOP ;  /* 0x0000000000007918 */ /* 0x000fc00000000000 */
.L_x_50:


//--------------------- .nv.shared._Z8xent_fwdPKfPKiiiPfS3_ --------------------------
	.section	.nv.shared._Z8xent_fwdPKfPKiiiPfS3_,"aw",@nobits
	.sectionflags	@""
	.align	16
	.zero		1024


//--------------------- .nv.shared.reserved.0     --------------------------
	.section	.nv.shared.reserved.0,"aw",@nobits
	.weak		__nv_reservedSMEM_offset_0_alias
	.size		__nv_reservedSMEM_offset_0_alias, 0, 64
	.other		__nv_reservedSMEM_offset_0_alias,@"STO_CUDA_RESERVED_SHARED STV_DEFAULT"
__nv_reservedSMEM_offset_0_alias:
	.zero		0
	.zero		64


//--------------------- .nv.constant0._Z8xent_fwdPKfPKiiiPfS3_ --------------------------
	.section	.nv.constant0._Z8xent_fwdPKfPKiiiPfS3_,"a",@progbits
	.sectionflags	@""
	.align	4
.nv.constant0._Z8xent_fwdPKfPKiiiPfS3_:
	.zero		936


//--------------------- SYMBOLS --------------------------

	.type		.nv.reservedSmem.offset0,@object
	.size		.nv.reservedSmem.offset0,0x4
	.type		.nv.reservedSmem.cap,@object
	.size		.nv.reservedSmem.cap,0x4
